//
// Generated by NVIDIA NVVM Compiler
//
// Compiler Build ID: CL-36424714
// Cuda compilation tools, release 13.0, V13.0.88
// Based on NVVM 20.0.0
//

.version 9.0
.target sm_100
.address_size 64

	// .globl	_ZN3cub18CUB_300001_SM_10006detail11EmptyKernelIvEEvv
.global .align 1 .b8 _ZN30_INTERNAL_fd61879c_4_k_cu_main4cuda3std3__45__cpo5beginE[1];
.global .align 1 .b8 _ZN30_INTERNAL_fd61879c_4_k_cu_main4cuda3std3__45__cpo3endE[1];
.global .align 1 .b8 _ZN30_INTERNAL_fd61879c_4_k_cu_main4cuda3std3__45__cpo6cbeginE[1];
.global .align 1 .b8 _ZN30_INTERNAL_fd61879c_4_k_cu_main4cuda3std3__45__cpo4cendE[1];
.global .align 1 .b8 _ZN30_INTERNAL_fd61879c_4_k_cu_main4cuda3std3__45__cpo6rbeginE[1];
.global .align 1 .b8 _ZN30_INTERNAL_fd61879c_4_k_cu_main4cuda3std3__45__cpo4rendE[1];
.global .align 1 .b8 _ZN30_INTERNAL_fd61879c_4_k_cu_main4cuda3std3__45__cpo7crbeginE[1];
.global .align 1 .b8 _ZN30_INTERNAL_fd61879c_4_k_cu_main4cuda3std3__45__cpo5crendE[1];
.global .align 1 .b8 _ZN30_INTERNAL_fd61879c_4_k_cu_main4cuda3std3__432_GLOBAL__N__fd61879c_4_k_cu_main6ignoreE[1];
.global .align 1 .b8 _ZN30_INTERNAL_fd61879c_4_k_cu_main4cuda3std3__419piecewise_constructE[1];
.global .align 1 .b8 _ZN30_INTERNAL_fd61879c_4_k_cu_main4cuda3std3__48in_placeE[1];
.global .align 1 .b8 _ZN30_INTERNAL_fd61879c_4_k_cu_main4cuda3std3__420unreachable_sentinelE[1];
.global .align 1 .b8 _ZN30_INTERNAL_fd61879c_4_k_cu_main4cuda3std3__47nulloptE[1];
.global .align 1 .b8 _ZN30_INTERNAL_fd61879c_4_k_cu_main4cuda3std3__48unexpectE[1];
.global .align 1 .b8 _ZN30_INTERNAL_fd61879c_4_k_cu_main4cuda3std6ranges3__45__cpo4swapE[1];
.global .align 1 .b8 _ZN30_INTERNAL_fd61879c_4_k_cu_main4cuda3std6ranges3__45__cpo9iter_moveE[1];
.global .align 1 .b8 _ZN30_INTERNAL_fd61879c_4_k_cu_main4cuda3std6ranges3__45__cpo5beginE[1];
.global .align 1 .b8 _ZN30_INTERNAL_fd61879c_4_k_cu_main4cuda3std6ranges3__45__cpo3endE[1];
.global .align 1 .b8 _ZN30_INTERNAL_fd61879c_4_k_cu_main4cuda3std6ranges3__45__cpo6cbeginE[1];
.global .align 1 .b8 _ZN30_INTERNAL_fd61879c_4_k_cu_main4cuda3std6ranges3__45__cpo4cendE[1];
.global .align 1 .b8 _ZN30_INTERNAL_fd61879c_4_k_cu_main4cuda3std6ranges3__45__cpo7advanceE[1];
.global .align 1 .b8 _ZN30_INTERNAL_fd61879c_4_k_cu_main4cuda3std6ranges3__45__cpo9iter_swapE[1];
.global .align 1 .b8 _ZN30_INTERNAL_fd61879c_4_k_cu_main4cuda3std6ranges3__45__cpo4nextE[1];
.global .align 1 .b8 _ZN30_INTERNAL_fd61879c_4_k_cu_main4cuda3std6ranges3__45__cpo4prevE[1];
.global .align 1 .b8 _ZN30_INTERNAL_fd61879c_4_k_cu_main4cuda3std6ranges3__45__cpo4dataE[1];
.global .align 1 .b8 _ZN30_INTERNAL_fd61879c_4_k_cu_main4cuda3std6ranges3__45__cpo5cdataE[1];
.global .align 1 .b8 _ZN30_INTERNAL_fd61879c_4_k_cu_main4cuda3std6ranges3__45__cpo4sizeE[1];
.global .align 1 .b8 _ZN30_INTERNAL_fd61879c_4_k_cu_main4cuda3std6ranges3__45__cpo5ssizeE[1];
.global .align 1 .b8 _ZN30_INTERNAL_fd61879c_4_k_cu_main4cuda3std6ranges3__45__cpo8distanceE[1];
.global .align 1 .b8 _ZN30_INTERNAL_fd61879c_4_k_cu_main6thrust24THRUST_300001_SM_1000_NS8cuda_cub3parE[1];
.global .align 1 .b8 _ZN30_INTERNAL_fd61879c_4_k_cu_main6thrust24THRUST_300001_SM_1000_NS8cuda_cub10par_nosyncE[1];
.global .align 1 .b8 _ZN30_INTERNAL_fd61879c_4_k_cu_main6thrust24THRUST_300001_SM_1000_NS6system6detail10sequential3seqE[1];
.global .align 1 .b8 _ZN30_INTERNAL_fd61879c_4_k_cu_main6thrust24THRUST_300001_SM_1000_NS6system3cpp3parE[1];
.global .align 1 .b8 _ZN30_INTERNAL_fd61879c_4_k_cu_main6thrust24THRUST_300001_SM_1000_NS12placeholders2_1E[1];
.global .align 1 .b8 _ZN30_INTERNAL_fd61879c_4_k_cu_main6thrust24THRUST_300001_SM_1000_NS12placeholders2_2E[1];
.global .align 1 .b8 _ZN30_INTERNAL_fd61879c_4_k_cu_main6thrust24THRUST_300001_SM_1000_NS12placeholders2_3E[1];
.global .align 1 .b8 _ZN30_INTERNAL_fd61879c_4_k_cu_main6thrust24THRUST_300001_SM_1000_NS12placeholders2_4E[1];
.global .align 1 .b8 _ZN30_INTERNAL_fd61879c_4_k_cu_main6thrust24THRUST_300001_SM_1000_NS12placeholders2_5E[1];
.global .align 1 .b8 _ZN30_INTERNAL_fd61879c_4_k_cu_main6thrust24THRUST_300001_SM_1000_NS12placeholders2_6E[1];
.global .align 1 .b8 _ZN30_INTERNAL_fd61879c_4_k_cu_main6thrust24THRUST_300001_SM_1000_NS12placeholders2_7E[1];
.global .align 1 .b8 _ZN30_INTERNAL_fd61879c_4_k_cu_main6thrust24THRUST_300001_SM_1000_NS12placeholders2_8E[1];
.global .align 1 .b8 _ZN30_INTERNAL_fd61879c_4_k_cu_main6thrust24THRUST_300001_SM_1000_NS12placeholders2_9E[1];
.global .align 1 .b8 _ZN30_INTERNAL_fd61879c_4_k_cu_main6thrust24THRUST_300001_SM_1000_NS12placeholders3_10E[1];
.global .align 1 .b8 _ZN30_INTERNAL_fd61879c_4_k_cu_main6thrust24THRUST_300001_SM_1000_NS3seqE[1];
.global .align 1 .b8 _ZN30_INTERNAL_fd61879c_4_k_cu_main6thrust24THRUST_300001_SM_1000_NS6deviceE[1];

.visible .entry _ZN3cub18CUB_300001_SM_10006detail11EmptyKernelIvEEvv()
{


	ret;

}
	// .globl	_ZN3cub18CUB_300001_SM_10006detail9transform16transform_kernelINS2_10policy_hubILb1EN4cuda3std3__45tupleIJN6thrust24THRUST_300001_SM_1000_NS6detail15normal_iteratorINSA_10device_ptrIiEEEEEEEE10policy1000Ei7plusOneIiESF_JPiEEEvT0_iT1_T2_DpNS2_10kernel_argIT3_EE
.visible .entry _ZN3cub18CUB_300001_SM_10006detail9transform16transform_kernelINS2_10policy_hubILb1EN4cuda3std3__45tupleIJN6thrust24THRUST_300001_SM_1000_NS6detail15normal_iteratorINSA_10device_ptrIiEEEEEEEE10policy1000Ei7plusOneIiESF_JPiEEEvT0_iT1_T2_DpNS2_10kernel_argIT3_EE(
	.param .u32 _ZN3cub18CUB_300001_SM_10006detail9transform16transform_kernelINS2_10policy_hubILb1EN4cuda3std3__45tupleIJN6thrust24THRUST_300001_SM_1000_NS6detail15normal_iteratorINSA_10device_ptrIiEEEEEEEE10policy1000Ei7plusOneIiESF_JPiEEEvT0_iT1_T2_DpNS2_10kernel_argIT3_EE_param_0,
	.param .u32 _ZN3cub18CUB_300001_SM_10006detail9transform16transform_kernelINS2_10policy_hubILb1EN4cuda3std3__45tupleIJN6thrust24THRUST_300001_SM_1000_NS6detail15normal_iteratorINSA_10device_ptrIiEEEEEEEE10policy1000Ei7plusOneIiESF_JPiEEEvT0_iT1_T2_DpNS2_10kernel_argIT3_EE_param_1,
	.param .align 1 .b8 _ZN3cub18CUB_300001_SM_10006detail9transform16transform_kernelINS2_10policy_hubILb1EN4cuda3std3__45tupleIJN6thrust24THRUST_300001_SM_1000_NS6detail15normal_iteratorINSA_10device_ptrIiEEEEEEEE10policy1000Ei7plusOneIiESF_JPiEEEvT0_iT1_T2_DpNS2_10kernel_argIT3_EE_param_2[1],
	.param .align 8 .b8 _ZN3cub18CUB_300001_SM_10006detail9transform16transform_kernelINS2_10policy_hubILb1EN4cuda3std3__45tupleIJN6thrust24THRUST_300001_SM_1000_NS6detail15normal_iteratorINSA_10device_ptrIiEEEEEEEE10policy1000Ei7plusOneIiESF_JPiEEEvT0_iT1_T2_DpNS2_10kernel_argIT3_EE_param_3[8],
	.param .align 8 .b8 _ZN3cub18CUB_300001_SM_10006detail9transform16transform_kernelINS2_10policy_hubILb1EN4cuda3std3__45tupleIJN6thrust24THRUST_300001_SM_1000_NS6detail15normal_iteratorINSA_10device_ptrIiEEEEEEEE10policy1000Ei7plusOneIiESF_JPiEEEvT0_iT1_T2_DpNS2_10kernel_argIT3_EE_param_4[16]
)
.maxntid 128
{
	.reg .pred 	%p<37>;
	.reg .b32 	%r<172>;
	.reg .b64 	%rd<66>;

	ld.param.u32 	%r50, [_ZN3cub18CUB_300001_SM_10006detail9transform16transform_kernelINS2_10policy_hubILb1EN4cuda3std3__45tupleIJN6thrust24THRUST_300001_SM_1000_NS6detail15normal_iteratorINSA_10device_ptrIiEEEEEEEE10policy1000Ei7plusOneIiESF_JPiEEEvT0_iT1_T2_DpNS2_10kernel_argIT3_EE_param_0];
	ld.param.u64 	%rd15, [_ZN3cub18CUB_300001_SM_10006detail9transform16transform_kernelINS2_10policy_hubILb1EN4cuda3std3__45tupleIJN6thrust24THRUST_300001_SM_1000_NS6detail15normal_iteratorINSA_10device_ptrIiEEEEEEEE10policy1000Ei7plusOneIiESF_JPiEEEvT0_iT1_T2_DpNS2_10kernel_argIT3_EE_param_4];
	ld.param.u64 	%rd16, [_ZN3cub18CUB_300001_SM_10006detail9transform16transform_kernelINS2_10policy_hubILb1EN4cuda3std3__45tupleIJN6thrust24THRUST_300001_SM_1000_NS6detail15normal_iteratorINSA_10device_ptrIiEEEEEEEE10policy1000Ei7plusOneIiESF_JPiEEEvT0_iT1_T2_DpNS2_10kernel_argIT3_EE_param_3];
	ld.param.u32 	%r49, [_ZN3cub18CUB_300001_SM_10006detail9transform16transform_kernelINS2_10policy_hubILb1EN4cuda3std3__45tupleIJN6thrust24THRUST_300001_SM_1000_NS6detail15normal_iteratorINSA_10device_ptrIiEEEEEEEE10policy1000Ei7plusOneIiESF_JPiEEEvT0_iT1_T2_DpNS2_10kernel_argIT3_EE_param_1];
	cvta.to.global.u64 	%rd1, %rd16;
	cvta.to.global.u64 	%rd2, %rd15;
	shl.b32 	%r1, %r49, 7;
	mov.u32 	%r51, %ctaid.x;
	mul.lo.s32 	%r2, %r1, %r51;
	sub.s32 	%r3, %r50, %r2;
	min.s32 	%r4, %r1, %r3;
	shl.b32 	%r5, %r4, 2;
	mov.u32 	%r6, %tid.x;
	shl.b32 	%r160, %r6, 7;
	setp.ge.s32 	%p1, %r160, %r5;
	@%p1 bra 	$L__BB1_3;
	mul.wide.u32 	%rd17, %r6, 128;
	add.s64 	%rd18, %rd2, %rd17;
	mul.wide.s32 	%rd19, %r2, 4;
	add.s64 	%rd64, %rd18, %rd19;
$L__BB1_2:
	.pragma "nounroll";
	// begin inline asm
	prefetch.global.L2 [%rd64];
	// end inline asm
	add.s32 	%r160, %r160, 16384;
	add.s64 	%rd64, %rd64, 16384;
	setp.lt.s32 	%p2, %r160, %r5;
	@%p2 bra 	$L__BB1_2;
$L__BB1_3:
	mul.wide.s32 	%rd21, %r2, 4;
	add.s64 	%rd6, %rd2, %rd21;
	add.s64 	%rd7, %rd1, %rd21;
	setp.gt.s32 	%p3, %r1, %r3;
	@%p3 bra 	$L__BB1_17;
	setp.lt.s32 	%p4, %r49, 1;
	@%p4 bra 	$L__BB1_58;
	and.b32  	%r10, %r49, 15;
	setp.lt.u32 	%p5, %r49, 16;
	mov.b32 	%r167, 0;
	@%p5 bra 	$L__BB1_8;
	and.b32  	%r167, %r49, 2147483632;
	neg.s32 	%r162, %r167;
	add.s32 	%r161, %r6, 1152;
	mul.wide.u32 	%rd22, %r6, 4;
	or.b64  	%rd65, %rd22, 4096;
$L__BB1_7:
	.pragma "nounroll";
	mul.wide.s32 	%rd23, %r161, 4;
	add.s64 	%rd24, %rd23, 1536;
	add.s64 	%rd25, %rd6, %rd65;
	ld.global.u32 	%r53, [%rd25+-4096];
	add.s32 	%r54, %r53, 1;
	add.s64 	%rd26, %rd7, %rd65;
	st.global.u32 	[%rd26+-4096], %r54;
	ld.global.u32 	%r55, [%rd25+-3584];
	add.s32 	%r56, %r55, 1;
	st.global.u32 	[%rd26+-3584], %r56;
	ld.global.u32 	%r57, [%rd25+-3072];
	add.s32 	%r58, %r57, 1;
	st.global.u32 	[%rd26+-3072], %r58;
	ld.global.u32 	%r59, [%rd25+-2560];
	add.s32 	%r60, %r59, 1;
	st.global.u32 	[%rd26+-2560], %r60;
	ld.global.u32 	%r61, [%rd25+-2048];
	add.s32 	%r62, %r61, 1;
	st.global.u32 	[%rd26+-2048], %r62;
	ld.global.u32 	%r63, [%rd25+-1536];
	add.s32 	%r64, %r63, 1;
	st.global.u32 	[%rd26+-1536], %r64;
	ld.global.u32 	%r65, [%rd25+-1024];
	add.s32 	%r66, %r65, 1;
	st.global.u32 	[%rd26+-1024], %r66;
	ld.global.u32 	%r67, [%rd25+-512];
	add.s32 	%r68, %r67, 1;
	st.global.u32 	[%rd26+-512], %r68;
	ld.global.u32 	%r69, [%rd25];
	add.s32 	%r70, %r69, 1;
	st.global.u32 	[%rd26], %r70;
	add.s64 	%rd27, %rd6, %rd24;
	ld.global.u32 	%r71, [%rd27+-1536];
	add.s32 	%r72, %r71, 1;
	add.s64 	%rd28, %rd7, %rd24;
	st.global.u32 	[%rd28+-1536], %r72;
	ld.global.u32 	%r73, [%rd27+-1024];
	add.s32 	%r74, %r73, 1;
	st.global.u32 	[%rd28+-1024], %r74;
	ld.global.u32 	%r75, [%rd27+-512];
	add.s32 	%r76, %r75, 1;
	st.global.u32 	[%rd28+-512], %r76;
	ld.global.u32 	%r77, [%rd27];
	add.s32 	%r78, %r77, 1;
	st.global.u32 	[%rd28], %r78;
	ld.global.u32 	%r79, [%rd27+512];
	add.s32 	%r80, %r79, 1;
	st.global.u32 	[%rd28+512], %r80;
	ld.global.u32 	%r81, [%rd27+1024];
	add.s32 	%r82, %r81, 1;
	st.global.u32 	[%rd28+1024], %r82;
	ld.global.u32 	%r83, [%rd27+1536];
	add.s32 	%r84, %r83, 1;
	st.global.u32 	[%rd28+1536], %r84;
	add.s32 	%r162, %r162, 16;
	add.s32 	%r161, %r161, 2048;
	add.s64 	%rd65, %rd65, 8192;
	setp.eq.s32 	%p6, %r162, 0;
	@%p6 bra 	$L__BB1_8;
	bra.uni 	$L__BB1_7;
$L__BB1_8:
	setp.eq.s32 	%p7, %r10, 0;
	@%p7 bra 	$L__BB1_58;
	and.b32  	%r37, %r49, 7;
	setp.lt.u32 	%p8, %r10, 8;
	@%p8 bra 	$L__BB1_11;
	shl.b32 	%r85, %r167, 7;
	add.s32 	%r86, %r85, %r6;
	mul.wide.s32 	%rd29, %r86, 4;
	add.s64 	%rd30, %rd6, %rd29;
	ld.global.u32 	%r87, [%rd30];
	add.s32 	%r88, %r87, 1;
	add.s64 	%rd31, %rd7, %rd29;
	st.global.u32 	[%rd31], %r88;
	ld.global.u32 	%r89, [%rd30+512];
	add.s32 	%r90, %r89, 1;
	st.global.u32 	[%rd31+512], %r90;
	ld.global.u32 	%r91, [%rd30+1024];
	add.s32 	%r92, %r91, 1;
	st.global.u32 	[%rd31+1024], %r92;
	ld.global.u32 	%r93, [%rd30+1536];
	add.s32 	%r94, %r93, 1;
	st.global.u32 	[%rd31+1536], %r94;
	ld.global.u32 	%r95, [%rd30+2048];
	add.s32 	%r96, %r95, 1;
	st.global.u32 	[%rd31+2048], %r96;
	ld.global.u32 	%r97, [%rd30+2560];
	add.s32 	%r98, %r97, 1;
	st.global.u32 	[%rd31+2560], %r98;
	ld.global.u32 	%r99, [%rd30+3072];
	add.s32 	%r100, %r99, 1;
	st.global.u32 	[%rd31+3072], %r100;
	ld.global.u32 	%r101, [%rd30+3584];
	add.s32 	%r102, %r101, 1;
	st.global.u32 	[%rd31+3584], %r102;
	add.s32 	%r167, %r167, 8;
$L__BB1_11:
	setp.eq.s32 	%p9, %r37, 0;
	@%p9 bra 	$L__BB1_58;
	and.b32  	%r40, %r49, 3;
	setp.lt.u32 	%p10, %r37, 4;
	@%p10 bra 	$L__BB1_14;
	shl.b32 	%r103, %r167, 7;
	add.s32 	%r104, %r103, %r6;
	mul.wide.s32 	%rd32, %r104, 4;
	add.s64 	%rd33, %rd6, %rd32;
	ld.global.u32 	%r105, [%rd33];
	add.s32 	%r106, %r105, 1;
	add.s64 	%rd34, %rd7, %rd32;
	st.global.u32 	[%rd34], %r106;
	ld.global.u32 	%r107, [%rd33+512];
	add.s32 	%r108, %r107, 1;
	st.global.u32 	[%rd34+512], %r108;
	ld.global.u32 	%r109, [%rd33+1024];
	add.s32 	%r110, %r109, 1;
	st.global.u32 	[%rd34+1024], %r110;
	ld.global.u32 	%r111, [%rd33+1536];
	add.s32 	%r112, %r111, 1;
	st.global.u32 	[%rd34+1536], %r112;
	add.s32 	%r167, %r167, 4;
$L__BB1_14:
	setp.eq.s32 	%p11, %r40, 0;
	@%p11 bra 	$L__BB1_58;
	shl.b32 	%r113, %r167, 7;
	add.s32 	%r171, %r6, %r113;
	neg.s32 	%r170, %r40;
$L__BB1_16:
	.pragma "nounroll";
	mul.wide.s32 	%rd36, %r171, 4;
	add.s64 	%rd37, %rd7, %rd36;
	add.s64 	%rd38, %rd6, %rd36;
	ld.global.u32 	%r114, [%rd38];
	add.s32 	%r115, %r114, 1;
	st.global.u32 	[%rd37], %r115;
	add.s32 	%r171, %r171, 128;
	add.s32 	%r170, %r170, 1;
	setp.ne.s32 	%p12, %r170, 0;
	@%p12 bra 	$L__BB1_16;
	bra.uni 	$L__BB1_58;
$L__BB1_17:
	setp.lt.s32 	%p13, %r49, 1;
	@%p13 bra 	$L__BB1_58;
	and.b32  	%r14, %r49, 7;
	setp.lt.u32 	%p14, %r49, 8;
	mov.b32 	%r164, 0;
	@%p14 bra 	$L__BB1_37;
	and.b32  	%r164, %r49, 2147483640;
	mov.b32 	%r163, 0;
$L__BB1_20:
	.pragma "nounroll";
	shl.b32 	%r118, %r163, 7;
	add.s32 	%r21, %r118, %r6;
	setp.ge.s32 	%p15, %r21, %r4;
	@%p15 bra 	$L__BB1_22;
	mul.wide.u32 	%rd39, %r21, 4;
	add.s64 	%rd40, %rd6, %rd39;
	ld.global.u32 	%r119, [%rd40];
	add.s32 	%r120, %r119, 1;
	add.s64 	%rd41, %rd7, %rd39;
	st.global.u32 	[%rd41], %r120;
$L__BB1_22:
	add.s32 	%r121, %r21, 128;
	setp.ge.s32 	%p16, %r121, %r4;
	mul.wide.s32 	%rd42, %r121, 4;
	add.s64 	%rd11, %rd6, %rd42;
	add.s64 	%rd12, %rd7, %rd42;
	@%p16 bra 	$L__BB1_24;
	ld.global.u32 	%r122, [%rd11];
	add.s32 	%r123, %r122, 1;
	st.global.u32 	[%rd12], %r123;
$L__BB1_24:
	add.s32 	%r124, %r21, 256;
	setp.ge.s32 	%p17, %r124, %r4;
	@%p17 bra 	$L__BB1_26;
	ld.global.u32 	%r125, [%rd11+512];
	add.s32 	%r126, %r125, 1;
	st.global.u32 	[%rd12+512], %r126;
$L__BB1_26:
	add.s32 	%r127, %r21, 384;
	setp.ge.s32 	%p18, %r127, %r4;
	@%p18 bra 	$L__BB1_28;
	ld.global.u32 	%r128, [%rd11+1024];
	add.s32 	%r129, %r128, 1;
	st.global.u32 	[%rd12+1024], %r129;
$L__BB1_28:
	add.s32 	%r130, %r21, 512;
	setp.ge.s32 	%p19, %r130, %r4;
	@%p19 bra 	$L__BB1_30;
	ld.global.u32 	%r131, [%rd11+1536];
	add.s32 	%r132, %r131, 1;
	st.global.u32 	[%rd12+1536], %r132;
$L__BB1_30:
	add.s32 	%r133, %r21, 640;
	setp.ge.s32 	%p20, %r133, %r4;
	@%p20 bra 	$L__BB1_32;
	ld.global.u32 	%r134, [%rd11+2048];
	add.s32 	%r135, %r134, 1;
	st.global.u32 	[%rd12+2048], %r135;
$L__BB1_32:
	add.s32 	%r136, %r21, 768;
	setp.ge.s32 	%p21, %r136, %r4;
	@%p21 bra 	$L__BB1_34;
	ld.global.u32 	%r137, [%rd11+2560];
	add.s32 	%r138, %r137, 1;
	st.global.u32 	[%rd12+2560], %r138;
$L__BB1_34:
	add.s32 	%r139, %r21, 896;
	setp.ge.s32 	%p22, %r139, %r4;
	@%p22 bra 	$L__BB1_36;
	ld.global.u32 	%r140, [%rd11+3072];
	add.s32 	%r141, %r140, 1;
	st.global.u32 	[%rd12+3072], %r141;
$L__BB1_36:
	add.s32 	%r163, %r163, 8;
	setp.ne.s32 	%p23, %r163, %r164;
	@%p23 bra 	$L__BB1_20;
$L__BB1_37:
	setp.eq.s32 	%p24, %r14, 0;
	@%p24 bra 	$L__BB1_58;
	and.b32  	%r24, %r49, 3;
	setp.lt.u32 	%p25, %r14, 4;
	@%p25 bra 	$L__BB1_48;
	shl.b32 	%r142, %r164, 7;
	add.s32 	%r25, %r142, %r6;
	setp.ge.s32 	%p26, %r25, %r4;
	@%p26 bra 	$L__BB1_41;
	mul.wide.s32 	%rd43, %r25, 4;
	add.s64 	%rd44, %rd6, %rd43;
	ld.global.u32 	%r143, [%rd44];
	add.s32 	%r144, %r143, 1;
	add.s64 	%rd45, %rd7, %rd43;
	st.global.u32 	[%rd45], %r144;
$L__BB1_41:
	add.s32 	%r26, %r25, 128;
	setp.ge.s32 	%p27, %r26, %r4;
	@%p27 bra 	$L__BB1_43;
	mul.wide.s32 	%rd46, %r26, 4;
	add.s64 	%rd47, %rd6, %rd46;
	ld.global.u32 	%r145, [%rd47];
	add.s32 	%r146, %r145, 1;
	add.s64 	%rd48, %rd7, %rd46;
	st.global.u32 	[%rd48], %r146;
$L__BB1_43:
	add.s32 	%r27, %r25, 256;
	setp.ge.s32 	%p28, %r27, %r4;
	@%p28 bra 	$L__BB1_45;
	mul.wide.s32 	%rd49, %r27, 4;
	add.s64 	%rd50, %rd6, %rd49;
	ld.global.u32 	%r147, [%rd50];
	add.s32 	%r148, %r147, 1;
	add.s64 	%rd51, %rd7, %rd49;
	st.global.u32 	[%rd51], %r148;
$L__BB1_45:
	add.s32 	%r28, %r25, 384;
	setp.ge.s32 	%p29, %r28, %r4;
	@%p29 bra 	$L__BB1_47;
	mul.wide.s32 	%rd52, %r28, 4;
	add.s64 	%rd53, %rd6, %rd52;
	ld.global.u32 	%r149, [%rd53];
	add.s32 	%r150, %r149, 1;
	add.s64 	%rd54, %rd7, %rd52;
	st.global.u32 	[%rd54], %r150;
$L__BB1_47:
	add.s32 	%r164, %r164, 4;
$L__BB1_48:
	setp.eq.s32 	%p30, %r24, 0;
	@%p30 bra 	$L__BB1_58;
	setp.eq.s32 	%p31, %r24, 1;
	@%p31 bra 	$L__BB1_55;
	shl.b32 	%r151, %r164, 7;
	add.s32 	%r31, %r151, %r6;
	setp.ge.s32 	%p32, %r31, %r4;
	@%p32 bra 	$L__BB1_52;
	mul.wide.s32 	%rd55, %r31, 4;
	add.s64 	%rd56, %rd6, %rd55;
	ld.global.u32 	%r152, [%rd56];
	add.s32 	%r153, %r152, 1;
	add.s64 	%rd57, %rd7, %rd55;
	st.global.u32 	[%rd57], %r153;
$L__BB1_52:
	add.s32 	%r32, %r31, 128;
	setp.ge.s32 	%p33, %r32, %r4;
	@%p33 bra 	$L__BB1_54;
	mul.wide.s32 	%rd58, %r32, 4;
	add.s64 	%rd59, %rd6, %rd58;
	ld.global.u32 	%r154, [%rd59];
	add.s32 	%r155, %r154, 1;
	add.s64 	%rd60, %rd7, %rd58;
	st.global.u32 	[%rd60], %r155;
$L__BB1_54:
	add.s32 	%r164, %r164, 2;
$L__BB1_55:
	and.b32  	%r156, %r49, 1;
	setp.eq.b32 	%p34, %r156, 1;
	not.pred 	%p35, %p34;
	@%p35 bra 	$L__BB1_58;
	shl.b32 	%r157, %r164, 7;
	add.s32 	%r35, %r157, %r6;
	setp.ge.s32 	%p36, %r35, %r4;
	@%p36 bra 	$L__BB1_58;
	mul.wide.s32 	%rd61, %r35, 4;
	add.s64 	%rd62, %rd6, %rd61;
	ld.global.u32 	%r158, [%rd62];
	add.s32 	%r159, %r158, 1;
	add.s64 	%rd63, %rd7, %rd61;
	st.global.u32 	[%rd63], %r159;
$L__BB1_58:
	ret;

}
	// .globl	_ZN3cub18CUB_300001_SM_10006detail9transform16transform_kernelINS2_10policy_hubILb1EN4cuda3std3__45tupleIJN6thrust24THRUST_300001_SM_1000_NS6detail15normal_iteratorINSA_10device_ptrIiEEEEEEEE10policy1000El7plusOneIiESF_JPiEEEvT0_iT1_T2_DpNS2_10kernel_argIT3_EE
.visible .entry _ZN3cub18CUB_300001_SM_10006detail9transform16transform_kernelINS2_10policy_hubILb1EN4cuda3std3__45tupleIJN6thrust24THRUST_300001_SM_1000_NS6detail15normal_iteratorINSA_10device_ptrIiEEEEEEEE10policy1000El7plusOneIiESF_JPiEEEvT0_iT1_T2_DpNS2_10kernel_argIT3_EE(
	.param .u64 _ZN3cub18CUB_300001_SM_10006detail9transform16transform_kernelINS2_10policy_hubILb1EN4cuda3std3__45tupleIJN6thrust24THRUST_300001_SM_1000_NS6detail15normal_iteratorINSA_10device_ptrIiEEEEEEEE10policy1000El7plusOneIiESF_JPiEEEvT0_iT1_T2_DpNS2_10kernel_argIT3_EE_param_0,
	.param .u32 _ZN3cub18CUB_300001_SM_10006detail9transform16transform_kernelINS2_10policy_hubILb1EN4cuda3std3__45tupleIJN6thrust24THRUST_300001_SM_1000_NS6detail15normal_iteratorINSA_10device_ptrIiEEEEEEEE10policy1000El7plusOneIiESF_JPiEEEvT0_iT1_T2_DpNS2_10kernel_argIT3_EE_param_1,
	.param .align 1 .b8 _ZN3cub18CUB_300001_SM_10006detail9transform16transform_kernelINS2_10policy_hubILb1EN4cuda3std3__45tupleIJN6thrust24THRUST_300001_SM_1000_NS6detail15normal_iteratorINSA_10device_ptrIiEEEEEEEE10policy1000El7plusOneIiESF_JPiEEEvT0_iT1_T2_DpNS2_10kernel_argIT3_EE_param_2[1],
	.param .align 8 .b8 _ZN3cub18CUB_300001_SM_10006detail9transform16transform_kernelINS2_10policy_hubILb1EN4cuda3std3__45tupleIJN6thrust24THRUST_300001_SM_1000_NS6detail15normal_iteratorINSA_10device_ptrIiEEEEEEEE10policy1000El7plusOneIiESF_JPiEEEvT0_iT1_T2_DpNS2_10kernel_argIT3_EE_param_3[8],
	.param .align 8 .b8 _ZN3cub18CUB_300001_SM_10006detail9transform16transform_kernelINS2_10policy_hubILb1EN4cuda3std3__45tupleIJN6thrust24THRUST_300001_SM_1000_NS6detail15normal_iteratorINSA_10device_ptrIiEEEEEEEE10policy1000El7plusOneIiESF_JPiEEEvT0_iT1_T2_DpNS2_10kernel_argIT3_EE_param_4[16]
)
.maxntid 128
{
	.reg .pred 	%p<37>;
	.reg .b32 	%r<169>;
	.reg .b64 	%rd<72>;

	ld.param.u64 	%rd16, [_ZN3cub18CUB_300001_SM_10006detail9transform16transform_kernelINS2_10policy_hubILb1EN4cuda3std3__45tupleIJN6thrust24THRUST_300001_SM_1000_NS6detail15normal_iteratorINSA_10device_ptrIiEEEEEEEE10policy1000El7plusOneIiESF_JPiEEEvT0_iT1_T2_DpNS2_10kernel_argIT3_EE_param_0];
	ld.param.u64 	%rd17, [_ZN3cub18CUB_300001_SM_10006detail9transform16transform_kernelINS2_10policy_hubILb1EN4cuda3std3__45tupleIJN6thrust24THRUST_300001_SM_1000_NS6detail15normal_iteratorINSA_10device_ptrIiEEEEEEEE10policy1000El7plusOneIiESF_JPiEEEvT0_iT1_T2_DpNS2_10kernel_argIT3_EE_param_4];
	ld.param.u64 	%rd18, [_ZN3cub18CUB_300001_SM_10006detail9transform16transform_kernelINS2_10policy_hubILb1EN4cuda3std3__45tupleIJN6thrust24THRUST_300001_SM_1000_NS6detail15normal_iteratorINSA_10device_ptrIiEEEEEEEE10policy1000El7plusOneIiESF_JPiEEEvT0_iT1_T2_DpNS2_10kernel_argIT3_EE_param_3];
	ld.param.u32 	%r47, [_ZN3cub18CUB_300001_SM_10006detail9transform16transform_kernelINS2_10policy_hubILb1EN4cuda3std3__45tupleIJN6thrust24THRUST_300001_SM_1000_NS6detail15normal_iteratorINSA_10device_ptrIiEEEEEEEE10policy1000El7plusOneIiESF_JPiEEEvT0_iT1_T2_DpNS2_10kernel_argIT3_EE_param_1];
	cvta.to.global.u64 	%rd1, %rd18;
	cvta.to.global.u64 	%rd2, %rd17;
	shl.b32 	%r1, %r47, 7;
	mov.u32 	%r48, %ctaid.x;
	cvt.u64.u32 	%rd19, %r48;
	cvt.s64.s32 	%rd20, %r1;
	mul.lo.s64 	%rd3, %rd20, %rd19;
	sub.s64 	%rd21, %rd16, %rd3;
	min.s64 	%rd22, %rd21, %rd20;
	cvt.u32.u64 	%r2, %rd22;
	shl.b32 	%r3, %r2, 2;
	mov.u32 	%r4, %tid.x;
	shl.b32 	%r157, %r4, 7;
	setp.ge.s32 	%p1, %r157, %r3;
	@%p1 bra 	$L__BB2_3;
	shl.b64 	%rd23, %rd3, 2;
	add.s64 	%rd24, %rd2, %rd23;
	mul.wide.u32 	%rd25, %r4, 128;
	add.s64 	%rd70, %rd24, %rd25;
$L__BB2_2:
	.pragma "nounroll";
	// begin inline asm
	prefetch.global.L2 [%rd70];
	// end inline asm
	add.s32 	%r157, %r157, 16384;
	add.s64 	%rd70, %rd70, 16384;
	setp.lt.s32 	%p2, %r157, %r3;
	@%p2 bra 	$L__BB2_2;
$L__BB2_3:
	shl.b64 	%rd27, %rd3, 2;
	add.s64 	%rd7, %rd2, %rd27;
	add.s64 	%rd8, %rd1, %rd27;
	setp.eq.s32 	%p3, %r1, %r2;
	@%p3 bra 	$L__BB2_45;
	setp.lt.s32 	%p4, %r47, 1;
	@%p4 bra 	$L__BB2_58;
	and.b32  	%r8, %r47, 7;
	setp.lt.u32 	%p5, %r47, 8;
	mov.b32 	%r166, 0;
	@%p5 bra 	$L__BB2_24;
	and.b32  	%r166, %r47, 2147483640;
	mov.b32 	%r160, 0;
$L__BB2_7:
	.pragma "nounroll";
	shl.b32 	%r51, %r160, 7;
	add.s32 	%r19, %r51, %r4;
	setp.ge.s32 	%p6, %r19, %r2;
	@%p6 bra 	$L__BB2_9;
	mul.wide.u32 	%rd28, %r19, 4;
	add.s64 	%rd29, %rd7, %rd28;
	ld.global.u32 	%r52, [%rd29];
	add.s32 	%r53, %r52, 1;
	add.s64 	%rd30, %rd8, %rd28;
	st.global.u32 	[%rd30], %r53;
$L__BB2_9:
	add.s32 	%r54, %r19, 128;
	setp.ge.s32 	%p7, %r54, %r2;
	mul.wide.s32 	%rd31, %r54, 4;
	add.s64 	%rd12, %rd7, %rd31;
	add.s64 	%rd13, %rd8, %rd31;
	@%p7 bra 	$L__BB2_11;
	ld.global.u32 	%r55, [%rd12];
	add.s32 	%r56, %r55, 1;
	st.global.u32 	[%rd13], %r56;
$L__BB2_11:
	add.s32 	%r57, %r19, 256;
	setp.ge.s32 	%p8, %r57, %r2;
	@%p8 bra 	$L__BB2_13;
	ld.global.u32 	%r58, [%rd12+512];
	add.s32 	%r59, %r58, 1;
	st.global.u32 	[%rd13+512], %r59;
$L__BB2_13:
	add.s32 	%r60, %r19, 384;
	setp.ge.s32 	%p9, %r60, %r2;
	@%p9 bra 	$L__BB2_15;
	ld.global.u32 	%r61, [%rd12+1024];
	add.s32 	%r62, %r61, 1;
	st.global.u32 	[%rd13+1024], %r62;
$L__BB2_15:
	add.s32 	%r63, %r19, 512;
	setp.ge.s32 	%p10, %r63, %r2;
	@%p10 bra 	$L__BB2_17;
	ld.global.u32 	%r64, [%rd12+1536];
	add.s32 	%r65, %r64, 1;
	st.global.u32 	[%rd13+1536], %r65;
$L__BB2_17:
	add.s32 	%r66, %r19, 640;
	setp.ge.s32 	%p11, %r66, %r2;
	@%p11 bra 	$L__BB2_19;
	ld.global.u32 	%r67, [%rd12+2048];
	add.s32 	%r68, %r67, 1;
	st.global.u32 	[%rd13+2048], %r68;
$L__BB2_19:
	add.s32 	%r69, %r19, 768;
	setp.ge.s32 	%p12, %r69, %r2;
	@%p12 bra 	$L__BB2_21;
	ld.global.u32 	%r70, [%rd12+2560];
	add.s32 	%r71, %r70, 1;
	st.global.u32 	[%rd13+2560], %r71;
$L__BB2_21:
	add.s32 	%r72, %r19, 896;
	setp.ge.s32 	%p13, %r72, %r2;
	@%p13 bra 	$L__BB2_23;
	ld.global.u32 	%r73, [%rd12+3072];
	add.s32 	%r74, %r73, 1;
	st.global.u32 	[%rd13+3072], %r74;
$L__BB2_23:
	add.s32 	%r160, %r160, 8;
	setp.eq.s32 	%p14, %r160, %r166;
	@%p14 bra 	$L__BB2_24;
	bra.uni 	$L__BB2_7;
$L__BB2_24:
	setp.eq.s32 	%p15, %r8, 0;
	@%p15 bra 	$L__BB2_58;
	and.b32  	%r35, %r47, 3;
	setp.lt.u32 	%p16, %r8, 4;
	@%p16 bra 	$L__BB2_35;
	shl.b32 	%r75, %r166, 7;
	add.s32 	%r36, %r75, %r4;
	setp.ge.s32 	%p17, %r36, %r2;
	@%p17 bra 	$L__BB2_28;
	mul.wide.s32 	%rd32, %r36, 4;
	add.s64 	%rd33, %rd7, %rd32;
	ld.global.u32 	%r76, [%rd33];
	add.s32 	%r77, %r76, 1;
	add.s64 	%rd34, %rd8, %rd32;
	st.global.u32 	[%rd34], %r77;
$L__BB2_28:
	add.s32 	%r37, %r36, 128;
	setp.ge.s32 	%p18, %r37, %r2;
	@%p18 bra 	$L__BB2_30;
	mul.wide.s32 	%rd35, %r37, 4;
	add.s64 	%rd36, %rd7, %rd35;
	ld.global.u32 	%r78, [%rd36];
	add.s32 	%r79, %r78, 1;
	add.s64 	%rd37, %rd8, %rd35;
	st.global.u32 	[%rd37], %r79;
$L__BB2_30:
	add.s32 	%r38, %r36, 256;
	setp.ge.s32 	%p19, %r38, %r2;
	@%p19 bra 	$L__BB2_32;
	mul.wide.s32 	%rd38, %r38, 4;
	add.s64 	%rd39, %rd7, %rd38;
	ld.global.u32 	%r80, [%rd39];
	add.s32 	%r81, %r80, 1;
	add.s64 	%rd40, %rd8, %rd38;
	st.global.u32 	[%rd40], %r81;
$L__BB2_32:
	add.s32 	%r39, %r36, 384;
	setp.ge.s32 	%p20, %r39, %r2;
	@%p20 bra 	$L__BB2_34;
	mul.wide.s32 	%rd41, %r39, 4;
	add.s64 	%rd42, %rd7, %rd41;
	ld.global.u32 	%r82, [%rd42];
	add.s32 	%r83, %r82, 1;
	add.s64 	%rd43, %rd8, %rd41;
	st.global.u32 	[%rd43], %r83;
$L__BB2_34:
	add.s32 	%r166, %r166, 4;
$L__BB2_35:
	setp.eq.s32 	%p21, %r35, 0;
	@%p21 bra 	$L__BB2_58;
	setp.eq.s32 	%p22, %r35, 1;
	@%p22 bra 	$L__BB2_42;
	shl.b32 	%r84, %r166, 7;
	add.s32 	%r42, %r84, %r4;
	setp.ge.s32 	%p23, %r42, %r2;
	@%p23 bra 	$L__BB2_39;
	mul.wide.s32 	%rd44, %r42, 4;
	add.s64 	%rd45, %rd7, %rd44;
	ld.global.u32 	%r85, [%rd45];
	add.s32 	%r86, %r85, 1;
	add.s64 	%rd46, %rd8, %rd44;
	st.global.u32 	[%rd46], %r86;
$L__BB2_39:
	add.s32 	%r43, %r42, 128;
	setp.ge.s32 	%p24, %r43, %r2;
	@%p24 bra 	$L__BB2_41;
	mul.wide.s32 	%rd47, %r43, 4;
	add.s64 	%rd48, %rd7, %rd47;
	ld.global.u32 	%r87, [%rd48];
	add.s32 	%r88, %r87, 1;
	add.s64 	%rd49, %rd8, %rd47;
	st.global.u32 	[%rd49], %r88;
$L__BB2_41:
	add.s32 	%r166, %r166, 2;
$L__BB2_42:
	and.b32  	%r89, %r47, 1;
	setp.eq.b32 	%p25, %r89, 1;
	not.pred 	%p26, %p25;
	@%p26 bra 	$L__BB2_58;
	shl.b32 	%r90, %r166, 7;
	add.s32 	%r46, %r90, %r4;
	setp.ge.s32 	%p27, %r46, %r2;
	@%p27 bra 	$L__BB2_58;
	mul.wide.s32 	%rd50, %r46, 4;
	add.s64 	%rd51, %rd7, %rd50;
	ld.global.u32 	%r91, [%rd51];
	add.s32 	%r92, %r91, 1;
	add.s64 	%rd52, %rd8, %rd50;
	st.global.u32 	[%rd52], %r92;
	bra.uni 	$L__BB2_58;
$L__BB2_45:
	setp.lt.s32 	%p28, %r47, 1;
	@%p28 bra 	$L__BB2_58;
	and.b32  	%r10, %r47, 15;
	setp.lt.u32 	%p29, %r47, 16;
	mov.b32 	%r162, 0;
	@%p29 bra 	$L__BB2_49;
	and.b32  	%r162, %r47, 2147483632;
	neg.s32 	%r159, %r162;
	add.s32 	%r158, %r4, 1152;
	mul.wide.u32 	%rd53, %r4, 4;
	or.b64  	%rd71, %rd53, 4096;
$L__BB2_48:
	.pragma "nounroll";
	mul.wide.s32 	%rd54, %r158, 4;
	add.s64 	%rd55, %rd54, 1536;
	add.s64 	%rd56, %rd7, %rd71;
	ld.global.u32 	%r94, [%rd56+-4096];
	add.s32 	%r95, %r94, 1;
	add.s64 	%rd57, %rd8, %rd71;
	st.global.u32 	[%rd57+-4096], %r95;
	ld.global.u32 	%r96, [%rd56+-3584];
	add.s32 	%r97, %r96, 1;
	st.global.u32 	[%rd57+-3584], %r97;
	ld.global.u32 	%r98, [%rd56+-3072];
	add.s32 	%r99, %r98, 1;
	st.global.u32 	[%rd57+-3072], %r99;
	ld.global.u32 	%r100, [%rd56+-2560];
	add.s32 	%r101, %r100, 1;
	st.global.u32 	[%rd57+-2560], %r101;
	ld.global.u32 	%r102, [%rd56+-2048];
	add.s32 	%r103, %r102, 1;
	st.global.u32 	[%rd57+-2048], %r103;
	ld.global.u32 	%r104, [%rd56+-1536];
	add.s32 	%r105, %r104, 1;
	st.global.u32 	[%rd57+-1536], %r105;
	ld.global.u32 	%r106, [%rd56+-1024];
	add.s32 	%r107, %r106, 1;
	st.global.u32 	[%rd57+-1024], %r107;
	ld.global.u32 	%r108, [%rd56+-512];
	add.s32 	%r109, %r108, 1;
	st.global.u32 	[%rd57+-512], %r109;
	ld.global.u32 	%r110, [%rd56];
	add.s32 	%r111, %r110, 1;
	st.global.u32 	[%rd57], %r111;
	add.s64 	%rd58, %rd7, %rd55;
	ld.global.u32 	%r112, [%rd58+-1536];
	add.s32 	%r113, %r112, 1;
	add.s64 	%rd59, %rd8, %rd55;
	st.global.u32 	[%rd59+-1536], %r113;
	ld.global.u32 	%r114, [%rd58+-1024];
	add.s32 	%r115, %r114, 1;
	st.global.u32 	[%rd59+-1024], %r115;
	ld.global.u32 	%r116, [%rd58+-512];
	add.s32 	%r117, %r116, 1;
	st.global.u32 	[%rd59+-512], %r117;
	ld.global.u32 	%r118, [%rd58];
	add.s32 	%r119, %r118, 1;
	st.global.u32 	[%rd59], %r119;
	ld.global.u32 	%r120, [%rd58+512];
	add.s32 	%r121, %r120, 1;
	st.global.u32 	[%rd59+512], %r121;
	ld.global.u32 	%r122, [%rd58+1024];
	add.s32 	%r123, %r122, 1;
	st.global.u32 	[%rd59+1024], %r123;
	ld.global.u32 	%r124, [%rd58+1536];
	add.s32 	%r125, %r124, 1;
	st.global.u32 	[%rd59+1536], %r125;
	add.s32 	%r159, %r159, 16;
	add.s32 	%r158, %r158, 2048;
	add.s64 	%rd71, %rd71, 8192;
	setp.eq.s32 	%p30, %r159, 0;
	@%p30 bra 	$L__BB2_49;
	bra.uni 	$L__BB2_48;
$L__BB2_49:
	setp.eq.s32 	%p31, %r10, 0;
	@%p31 bra 	$L__BB2_58;
	and.b32  	%r22, %r47, 7;
	setp.lt.u32 	%p32, %r10, 8;
	@%p32 bra 	$L__BB2_52;
	shl.b32 	%r126, %r162, 7;
	add.s32 	%r127, %r126, %r4;
	mul.wide.s32 	%rd60, %r127, 4;
	add.s64 	%rd61, %rd7, %rd60;
	ld.global.u32 	%r128, [%rd61];
	add.s32 	%r129, %r128, 1;
	add.s64 	%rd62, %rd8, %rd60;
	st.global.u32 	[%rd62], %r129;
	ld.global.u32 	%r130, [%rd61+512];
	add.s32 	%r131, %r130, 1;
	st.global.u32 	[%rd62+512], %r131;
	ld.global.u32 	%r132, [%rd61+1024];
	add.s32 	%r133, %r132, 1;
	st.global.u32 	[%rd62+1024], %r133;
	ld.global.u32 	%r134, [%rd61+1536];
	add.s32 	%r135, %r134, 1;
	st.global.u32 	[%rd62+1536], %r135;
	ld.global.u32 	%r136, [%rd61+2048];
	add.s32 	%r137, %r136, 1;
	st.global.u32 	[%rd62+2048], %r137;
	ld.global.u32 	%r138, [%rd61+2560];
	add.s32 	%r139, %r138, 1;
	st.global.u32 	[%rd62+2560], %r139;
	ld.global.u32 	%r140, [%rd61+3072];
	add.s32 	%r141, %r140, 1;
	st.global.u32 	[%rd62+3072], %r141;
	ld.global.u32 	%r142, [%rd61+3584];
	add.s32 	%r143, %r142, 1;
	st.global.u32 	[%rd62+3584], %r143;
	add.s32 	%r162, %r162, 8;
$L__BB2_52:
	setp.eq.s32 	%p33, %r22, 0;
	@%p33 bra 	$L__BB2_58;
	and.b32  	%r25, %r47, 3;
	setp.lt.u32 	%p34, %r22, 4;
	@%p34 bra 	$L__BB2_55;
	shl.b32 	%r144, %r162, 7;
	add.s32 	%r145, %r144, %r4;
	mul.wide.s32 	%rd63, %r145, 4;
	add.s64 	%rd64, %rd7, %rd63;
	ld.global.u32 	%r146, [%rd64];
	add.s32 	%r147, %r146, 1;
	add.s64 	%rd65, %rd8, %rd63;
	st.global.u32 	[%rd65], %r147;
	ld.global.u32 	%r148, [%rd64+512];
	add.s32 	%r149, %r148, 1;
	st.global.u32 	[%rd65+512], %r149;
	ld.global.u32 	%r150, [%rd64+1024];
	add.s32 	%r151, %r150, 1;
	st.global.u32 	[%rd65+1024], %r151;
	ld.global.u32 	%r152, [%rd64+1536];
	add.s32 	%r153, %r152, 1;
	st.global.u32 	[%rd65+1536], %r153;
	add.s32 	%r162, %r162, 4;
$L__BB2_55:
	setp.eq.s32 	%p35, %r25, 0;
	@%p35 bra 	$L__BB2_58;
	shl.b32 	%r154, %r162, 7;
	add.s32 	%r165, %r4, %r154;
	neg.s32 	%r164, %r25;
$L__BB2_57:
	.pragma "nounroll";
	mul.wide.s32 	%rd67, %r165, 4;
	add.s64 	%rd68, %rd8, %rd67;
	add.s64 	%rd69, %rd7, %rd67;
	ld.global.u32 	%r155, [%rd69];
	add.s32 	%r156, %r155, 1;
	st.global.u32 	[%rd68], %r156;
	add.s32 	%r165, %r165, 128;
	add.s32 	%r164, %r164, 1;
	setp.eq.s32 	%p36, %r164, 0;
	@%p36 bra 	$L__BB2_58;
	bra.uni 	$L__BB2_57;
$L__BB2_58:
	ret;

}


// ===== COMPILED SASS (sm_100) =====

	.target	sm_100

	.elftype	@"ET_EXEC"


//--------------------- .note.nv.tkinfo           --------------------------
	.section	.note.nv.tkinfo,"",@"SHT_NOTE"
	.sectionflags	@"SHF_NOTE_NV_TKINFO"
	.tkinfo
        /*0018*/ 	.word	0x00000002
        /*0030*/ 	.string	""
        /*0030*/ 	.string	"ptxas"
        /*0030*/ 	.string	"Cuda compilation tools, release 13.0, V13.0.88"
        /*0030*/ 	.string	"Build cuda_13.0.r13.0/compiler.36424714_0"
        /*0030*/ 	.string	"-arch sm_100 -m 64 "



//--------------------- .note.nv.cuinfo           --------------------------
	.section	.note.nv.cuinfo,"",@"SHT_NOTE"
	.sectionflags	@"SHF_NOTE_NV_CUINFO"
        /*0018*/ 	.short	0x0002
        /*001a*/ 	.short	0x0064
        /*001c*/ 	.short	0x0082
	.zero		2


//--------------------- .nv.info                  --------------------------
	.section	.nv.info,"",@"SHT_CUDA_INFO"
	.align	4


	//----- nvinfo : EIATTR_REGCOUNT
	.align		4
        /*0000*/ 	.byte	0x04, 0x2f
        /*0002*/ 	.short	(.L_46 - .L_45)
	.align		4
.L_45:
        /*0004*/ 	.word	index@(_ZN3cub18CUB_300001_SM_10006detail11EmptyKernelIvEEvv)
        /*0008*/ 	.word	0x00000004


	//----- nvinfo : EIATTR_FRAME_SIZE
	.align		4
.L_46:
        /*000c*/ 	.byte	0x04, 0x11
        /*000e*/ 	.short	(.L_48 - .L_47)
	.align		4
.L_47:
        /*0010*/ 	.word	index@(_ZN3cub18CUB_300001_SM_10006detail11EmptyKernelIvEEvv)
        /*0014*/ 	.word	0x00000000


	//----- nvinfo : EIATTR_REGCOUNT
	.align		4
.L_48:
        /*0018*/ 	.byte	0x04, 0x2f
        /*001a*/ 	.short	(.L_50 - .L_49)
	.align		4
.L_49:
        /*001c*/ 	.word	index@(_ZN3cub18CUB_300001_SM_10006detail9transform16transform_kernelINS2_10policy_hubILb1EN4cuda3std3__45tupleIJN6thrust24THRUST_300001_SM_1000_NS6detail15normal_iteratorINSA_10device_ptrIiEEEEEEEE10policy1000Ei7plusOneIiESF_JPiEEEvT0_iT1_T2_DpNS2_10kernel_argIT3_EE)
        /*0020*/ 	.word	0x0000001c


	//----- nvinfo : EIATTR_FRAME_SIZE
	.align		4
.L_50:
        /*0024*/ 	.byte	0x04, 0x11
        /*0026*/ 	.short	(.L_52 - .L_51)
	.align		4
.L_51:
        /*0028*/ 	.word	index@(_ZN3cub18CUB_300001_SM_10006detail9transform16transform_kernelINS2_10policy_hubILb1EN4cuda3std3__45tupleIJN6thrust24THRUST_300001_SM_1000_NS6detail15normal_iteratorINSA_10device_ptrIiEEEEEEEE10policy1000Ei7plusOneIiESF_JPiEEEvT0_iT1_T2_DpNS2_10kernel_argIT3_EE)
        /*002c*/ 	.word	0x00000000


	//----- nvinfo : EIATTR_REGCOUNT
	.align		4
.L_52:
        /*0030*/ 	.byte	0x04, 0x2f
        /*0032*/ 	.short	(.L_54 - .L_53)
	.align		4
.L_53:
        /*0034*/ 	.word	index@(_ZN3cub18CUB_300001_SM_10006detail9transform16transform_kernelINS2_10policy_hubILb1EN4cuda3std3__45tupleIJN6thrust24THRUST_300001_SM_1000_NS6detail15normal_iteratorINSA_10device_ptrIiEEEEEEEE10policy1000El7plusOneIiESF_JPiEEEvT0_iT1_T2_DpNS2_10kernel_argIT3_EE)
        /*0038*/ 	.word	0x0000001c


	//----- nvinfo : EIATTR_FRAME_SIZE
	.align		4
.L_54:
        /*003c*/ 	.byte	0x04, 0x11
        /*003e*/ 	.short	(.L_56 - .L_55)
	.align		4
.L_55:
        /*0040*/ 	.word	index@(_ZN3cub18CUB_300001_SM_10006detail9transform16transform_kernelINS2_10policy_hubILb1EN4cuda3std3__45tupleIJN6thrust24THRUST_300001_SM_1000_NS6detail15normal_iteratorINSA_10device_ptrIiEEEEEEEE10policy1000El7plusOneIiESF_JPiEEEvT0_iT1_T2_DpNS2_10kernel_argIT3_EE)
        /*0044*/ 	.word	0x00000000


	//----- nvinfo : EIATTR_MIN_STACK_SIZE
	.align		4
.L_56:
        /*0048*/ 	.byte	0x04, 0x12
        /*004a*/ 	.short	(.L_58 - .L_57)
	.align		4
.L_57:
        /*004c*/ 	.word	index@(_ZN3cub18CUB_300001_SM_10006detail9transform16transform_kernelINS2_10policy_hubILb1EN4cuda3std3__45tupleIJN6thrust24THRUST_300001_SM_1000_NS6detail15normal_iteratorINSA_10device_ptrIiEEEEEEEE10policy1000El7plusOneIiESF_JPiEEEvT0_iT1_T2_DpNS2_10kernel_argIT3_EE)
        /*0050*/ 	.word	0x00000000


	//----- nvinfo : EIATTR_MIN_STACK_SIZE
	.align		4
.L_58:
        /*0054*/ 	.byte	0x04, 0x12
        /*0056*/ 	.short	(.L_60 - .L_59)
	.align		4
.L_59:
        /*0058*/ 	.word	index@(_ZN3cub18CUB_300001_SM_10006detail9transform16transform_kernelINS2_10policy_hubILb1EN4cuda3std3__45tupleIJN6thrust24THRUST_300001_SM_1000_NS6detail15normal_iteratorINSA_10device_ptrIiEEEEEEEE10policy1000Ei7plusOneIiESF_JPiEEEvT0_iT1_T2_DpNS2_10kernel_argIT3_EE)
        /*005c*/ 	.word	0x00000000


	//----- nvinfo : EIATTR_MIN_STACK_SIZE
	.align		4
.L_60:
        /*0060*/ 	.byte	0x04, 0x12
        /*0062*/ 	.short	(.L_62 - .L_61)
	.align		4
.L_61:
        /*0064*/ 	.word	index@(_ZN3cub18CUB_300001_SM_10006detail11EmptyKernelIvEEvv)
        /*0068*/ 	.word	0x00000000
.L_62:


//--------------------- .nv.compat                --------------------------
	.section	.nv.compat,"",@"SHT_CUDA_COMPAT_INFO"
	.align	4
        /*0000*/ 	.byte	0x02, 0x09, 0x00, 0x00, 0x02, 0x02, 0x01, 0x00, 0x02, 0x05, 0x05, 0x00, 0x03, 0x07, 0x01, 0x01
        /*0010*/ 	.byte	0x02, 0x03, 0x00, 0x00, 0x02, 0x06, 0x01, 0x00, 0x04, 0x0b, 0x08, 0x00, 0x09, 0x00, 0x00, 0x00
        /*0020*/ 	.byte	0x00, 0x00, 0x00, 0x00


//--------------------- .nv.info._ZN3cub18CUB_300001_SM_10006detail9transform16transform_kernelINS2_10policy_hubILb1EN4cuda3std3__45tupleIJN6thrust24THRUST_300001_SM_1000_NS6detail15normal_iteratorINSA_10device_ptrIiEEEEEEEE10policy1000El7plusOneIiESF_JPiEEEvT0_iT1_T2_DpNS2_10kernel_argIT3_EE --------------------------
	.section	.nv.info._ZN3cub18CUB_300001_SM_10006detail9transform16transform_kernelINS2_10policy_hubILb1EN4cuda3std3__45tupleIJN6thrust24THRUST_300001_SM_1000_NS6detail15normal_iteratorINSA_10device_ptrIiEEEEEEEE10policy1000El7plusOneIiESF_JPiEEEvT0_iT1_T2_DpNS2_10kernel_argIT3_EE,"",@"SHT_CUDA_INFO"
	.sectionflags	@""
	.align	4


	//----- nvinfo : EIATTR_CUDA_API_VERSION
	.align		4
        /*0000*/ 	.byte	0x04, 0x37
        /*0002*/ 	.short	(.L_64 - .L_63)
.L_63:
        /*0004*/ 	.word	0x00000082


	//----- nvinfo : EIATTR_KPARAM_INFO
	.align		4
.L_64:
        /*0008*/ 	.byte	0x04, 0x17
        /*000a*/ 	.short	(.L_66 - .L_65)
.L_65:
        /*000c*/ 	.word	0x00000000
        /*0010*/ 	.short	0x0004
        /*0012*/ 	.short	0x0018
        /*0014*/ 	.byte	0x00, 0xf0, 0x41, 0x00


	//----- nvinfo : EIATTR_KPARAM_INFO
	.align		4
.L_66:
        /*0018*/ 	.byte	0x04, 0x17
        /*001a*/ 	.short	(.L_68 - .L_67)
.L_67:
        /*001c*/ 	.word	0x00000000
        /*0020*/ 	.short	0x0003
        /*0022*/ 	.short	0x0010
        /*0024*/ 	.byte	0x00, 0xf0, 0x21, 0x00


	//----- nvinfo : EIATTR_KPARAM_INFO
	.align		4
.L_68:
        /*0028*/ 	.byte	0x04, 0x17
        /*002a*/ 	.short	(.L_70 - .L_69)
.L_69:
        /*002c*/ 	.word	0x00000000
        /*0030*/ 	.short	0x0002
        /*0032*/ 	.short	0x000c
        /*0034*/ 	.byte	0x00, 0xf0, 0x05, 0x00


	//----- nvinfo : EIATTR_KPARAM_INFO
	.align		4
.L_70:
        /*0038*/ 	.byte	0x04, 0x17
        /*003a*/ 	.short	(.L_72 - .L_71)
.L_71:
        /*003c*/ 	.word	0x00000000
        /*0040*/ 	.short	0x0001
        /*0042*/ 	.short	0x0008
        /*0044*/ 	.byte	0x00, 0xf0, 0x11, 0x00


	//----- nvinfo : EIATTR_KPARAM_INFO
	.align		4
.L_72:
        /*0048*/ 	.byte	0x04, 0x17
        /*004a*/ 	.short	(.L_74 - .L_73)
.L_73:
        /*004c*/ 	.word	0x00000000
        /*0050*/ 	.short	0x0000
        /*0052*/ 	.short	0x0000
        /*0054*/ 	.byte	0x00, 0xf0, 0x21, 0x00


	//----- nvinfo : EIATTR_SPARSE_MMA_MASK
	.align		4
.L_74:
        /*0058*/ 	.byte	0x03, 0x50
        /*005a*/ 	.short	0x0000


	//----- nvinfo : EIATTR_MAXREG_COUNT
	.align		4
        /*005c*/ 	.byte	0x03, 0x1b
        /*005e*/ 	.short	0x00ff


	//----- nvinfo : EIATTR_MERCURY_ISA_VERSION
	.align		4
        /*0060*/ 	.byte	0x03, 0x5f
        /*0062*/ 	.short	0x0101


	//----- nvinfo : EIATTR_VRC_CTA_INIT_COUNT
	.align		4
        /*0064*/ 	.byte	0x02, 0x4a
	.zero		1
	.zero		1


	//----- nvinfo : EIATTR_EXIT_INSTR_OFFSETS
	.align		4
        /*0068*/ 	.byte	0x04, 0x1c
        /*006a*/ 	.short	(.L_76 - .L_75)


	//   ....[0]....
.L_75:
        /*006c*/ 	.word	0x000002a0


	//   ....[1]....
        /*0070*/ 	.word	0x00000a30


	//   ....[2]....
        /*0074*/ 	.word	0x00000c60


	//   ....[3]....
        /*0078*/ 	.word	0x00000da0


	//   ....[4]....
        /*007c*/ 	.word	0x00000dd0


	//   ....[5]....
        /*0080*/ 	.word	0x00000e30


	//   ....[6]....
        /*0084*/ 	.word	0x00000e50


	//   ....[7]....
        /*0088*/ 	.word	0x00001310


	//   ....[8]....
        /*008c*/ 	.word	0x00001520


	//   ....[9]....
        /*0090*/ 	.word	0x00001670


	//   ....[10]....
        /*0094*/ 	.word	0x00001710


	//----- nvinfo : EIATTR_MAX_THREADS
	.align		4
.L_76:
        /*0098*/ 	.byte	0x04, 0x05
        /*009a*/ 	.short	(.L_78 - .L_77)
.L_77:
        /*009c*/ 	.word	0x00000080
        /*00a0*/ 	.word	0x00000001
        /*00a4*/ 	.word	0x00000001


	//----- nvinfo : EIATTR_CRS_STACK_SIZE
	.align		4
.L_78:
        /*00a8*/ 	.byte	0x04, 0x1e
        /*00aa*/ 	.short	(.L_80 - .L_79)
.L_79:
        /*00ac*/ 	.word	0x00000000


	//----- nvinfo : EIATTR_CBANK_PARAM_SIZE
	.align		4
.L_80:
        /*00b0*/ 	.byte	0x03, 0x19
        /*00b2*/ 	.short	0x0028


	//----- nvinfo : EIATTR_PARAM_CBANK
	.align		4
        /*00b4*/ 	.byte	0x04, 0x0a
        /*00b6*/ 	.short	(.L_82 - .L_81)
	.align		4
.L_81:
        /*00b8*/ 	.word	index@(.nv.constant0._ZN3cub18CUB_300001_SM_10006detail9transform16transform_kernelINS2_10policy_hubILb1EN4cuda3std3__45tupleIJN6thrust24THRUST_300001_SM_1000_NS6detail15normal_iteratorINSA_10device_ptrIiEEEEEEEE10policy1000El7plusOneIiESF_JPiEEEvT0_iT1_T2_DpNS2_10kernel_argIT3_EE)
        /*00bc*/ 	.short	0x0380
        /*00be*/ 	.short	0x0028


	//----- nvinfo : EIATTR_SW_WAR
	.align		4
.L_82:
        /*00c0*/ 	.byte	0x04, 0x36
        /*00c2*/ 	.short	(.L_84 - .L_83)
.L_83:
        /*00c4*/ 	.word	0x00000008
.L_84:


//--------------------- .nv.info._ZN3cub18CUB_300001_SM_10006detail9transform16transform_kernelINS2_10policy_hubILb1EN4cuda3std3__45tupleIJN6thrust24THRUST_300001_SM_1000_NS6detail15normal_iteratorINSA_10device_ptrIiEEEEEEEE10policy1000Ei7plusOneIiESF_JPiEEEvT0_iT1_T2_DpNS2_10kernel_argIT3_EE --------------------------
	.section	.nv.info._ZN3cub18CUB_300001_SM_10006detail9transform16transform_kernelINS2_10policy_hubILb1EN4cuda3std3__45tupleIJN6thrust24THRUST_300001_SM_1000_NS6detail15normal_iteratorINSA_10device_ptrIiEEEEEEEE10policy1000Ei7plusOneIiESF_JPiEEEvT0_iT1_T2_DpNS2_10kernel_argIT3_EE,"",@"SHT_CUDA_INFO"
	.sectionflags	@""
	.align	4


	//----- nvinfo : EIATTR_CUDA_API_VERSION
	.align		4
        /*0000*/ 	.byte	0x04, 0x37
        /*0002*/ 	.short	(.L_86 - .L_85)
.L_85:
        /*0004*/ 	.word	0x00000082


	//----- nvinfo : EIATTR_KPARAM_INFO
	.align		4
.L_86:
        /*0008*/ 	.byte	0x04, 0x17
        /*000a*/ 	.short	(.L_88 - .L_87)
.L_87:
        /*000c*/ 	.word	0x00000000
        /*0010*/ 	.short	0x0004
        /*0012*/ 	.short	0x0018
        /*0014*/ 	.byte	0x00, 0xf0, 0x41, 0x00


	//----- nvinfo : EIATTR_KPARAM_INFO
	.align		4
.L_88:
        /*0018*/ 	.byte	0x04, 0x17
        /*001a*/ 	.short	(.L_90 - .L_89)
.L_89:
        /*001c*/ 	.word	0x00000000
        /*0020*/ 	.short	0x0003
        /*0022*/ 	.short	0x0010
        /*0024*/ 	.byte	0x00, 0xf0, 0x21, 0x00


	//----- nvinfo : EIATTR_KPARAM_INFO
	.align		4
.L_90:
        /*0028*/ 	.byte	0x04, 0x17
        /*002a*/ 	.short	(.L_92 - .L_91)
.L_91:
        /*002c*/ 	.word	0x00000000
        /*0030*/ 	.short	0x0002
        /*0032*/ 	.short	0x0008
        /*0034*/ 	.byte	0x00, 0xf0, 0x05, 0x00


	//----- nvinfo : EIATTR_KPARAM_INFO
	.align		4
.L_92:
        /*0038*/ 	.byte	0x04, 0x17
        /*003a*/ 	.short	(.L_94 - .L_93)
.L_93:
        /*003c*/ 	.word	0x00000000
        /*0040*/ 	.short	0x0001
        /*0042*/ 	.short	0x0004
        /*0044*/ 	.byte	0x00, 0xf0, 0x11, 0x00


	//----- nvinfo : EIATTR_KPARAM_INFO
	.align		4
.L_94:
        /*0048*/ 	.byte	0x04, 0x17
        /*004a*/ 	.short	(.L_96 - .L_95)
.L_95:
        /*004c*/ 	.word	0x00000000
        /*0050*/ 	.short	0x0000
        /*0052*/ 	.short	0x0000
        /*0054*/ 	.byte	0x00, 0xf0, 0x11, 0x00


	//----- nvinfo : EIATTR_SPARSE_MMA_MASK
	.align		4
.L_96:
        /*0058*/ 	.byte	0x03, 0x50
        /*005a*/ 	.short	0x0000


	//----- nvinfo : EIATTR_MAXREG_COUNT
	.align		4
        /*005c*/ 	.byte	0x03, 0x1b
        /*005e*/ 	.short	0x00ff


	//----- nvinfo : EIATTR_MERCURY_ISA_VERSION
	.align		4
        /*0060*/ 	.byte	0x03, 0x5f
        /*0062*/ 	.short	0x0101


	//----- nvinfo : EIATTR_VRC_CTA_INIT_COUNT
	.align		4
        /*0064*/ 	.byte	0x02, 0x4a
	.zero		1
	.zero		1


	//----- nvinfo : EIATTR_EXIT_INSTR_OFFSETS
	.align		4
        /*0068*/ 	.byte	0x04, 0x1c
        /*006a*/ 	.short	(.L_98 - .L_97)


	//   ....[0]....
.L_97:
        /*006c*/ 	.word	0x000001f0


	//   ....[1]....
        /*0070*/ 	.word	0x000006b0


	//   ....[2]....
        /*0074*/ 	.word	0x000008d0


	//   ....[3]....
        /*0078*/ 	.word	0x00000a20


	//   ....[4]....
        /*007c*/ 	.word	0x00000ae0


	//   ....[5]....
        /*0080*/ 	.word	0x00000b00


	//   ....[6]....
        /*0084*/ 	.word	0x00000ea0


	//   ....[7]....
        /*0088*/ 	.word	0x000010d0


	//   ....[8]....
        /*008c*/ 	.word	0x00001210


	//   ....[9]....
        /*0090*/ 	.word	0x00001240


	//   ....[10]....
        /*0094*/ 	.word	0x000012a0


	//----- nvinfo : EIATTR_MAX_THREADS
	.align		4
.L_98:
        /*0098*/ 	.byte	0x04, 0x05
        /*009a*/ 	.short	(.L_100 - .L_99)
.L_99:
        /*009c*/ 	.word	0x00000080
        /*00a0*/ 	.word	0x00000001
        /*00a4*/ 	.word	0x00000001


	//----- nvinfo : EIATTR_CRS_STACK_SIZE
	.align		4
.L_100:
        /*00a8*/ 	.byte	0x04, 0x1e
        /*00aa*/ 	.short	(.L_102 - .L_101)
.L_101:
        /*00ac*/ 	.word	0x00000000


	//----- nvinfo : EIATTR_CBANK_PARAM_SIZE
	.align		4
.L_102:
        /*00b0*/ 	.byte	0x03, 0x19
        /*00b2*/ 	.short	0x0028


	//----- nvinfo : EIATTR_PARAM_CBANK
	.align		4
        /*00b4*/ 	.byte	0x04, 0x0a
        /*00b6*/ 	.short	(.L_104 - .L_103)
	.align		4
.L_103:
        /*00b8*/ 	.word	index@(.nv.constant0._ZN3cub18CUB_300001_SM_10006detail9transform16transform_kernelINS2_10policy_hubILb1EN4cuda3std3__45tupleIJN6thrust24THRUST_300001_SM_1000_NS6detail15normal_iteratorINSA_10device_ptrIiEEEEEEEE10policy1000Ei7plusOneIiESF_JPiEEEvT0_iT1_T2_DpNS2_10kernel_argIT3_EE)
        /*00bc*/ 	.short	0x0380
        /*00be*/ 	.short	0x0028


	//----- nvinfo : EIATTR_SW_WAR
	.align		4
.L_104:
        /*00c0*/ 	.byte	0x04, 0x36
        /*00c2*/ 	.short	(.L_106 - .L_105)
.L_105:
        /*00c4*/ 	.word	0x00000008
.L_106:


//--------------------- .nv.info._ZN3cub18CUB_300001_SM_10006detail11EmptyKernelIvEEvv --------------------------
	.section	.nv.info._ZN3cub18CUB_300001_SM_10006detail11EmptyKernelIvEEvv,"",@"SHT_CUDA_INFO"
	.sectionflags	@""
	.align	4


	//----- nvinfo : EIATTR_CUDA_API_VERSION
	.align		4
        /*0000*/ 	.byte	0x04, 0x37
        /*0002*/ 	.short	(.L_108 - .L_107)
.L_107:
        /*0004*/ 	.word	0x00000082


	//----- nvinfo : EIATTR_SPARSE_MMA_MASK
	.align		4
.L_108:
        /*0008*/ 	.byte	0x03, 0x50
        /*000a*/ 	.short	0x0000


	//----- nvinfo : EIATTR_MAXREG_COUNT
	.align		4
        /*000c*/ 	.byte	0x03, 0x1b
        /*000e*/ 	.short	0x00ff


	//----- nvinfo : EIATTR_MERCURY_ISA_VERSION
	.align		4
        /*0010*/ 	.byte	0x03, 0x5f
        /*0012*/ 	.short	0x0101


	//----- nvinfo : EIATTR_VRC_CTA_INIT_COUNT
	.align		4
        /*0014*/ 	.byte	0x02, 0x4a
	.zero		1
	.zero		1


	//----- nvinfo : EIATTR_EXIT_INSTR_OFFSETS
	.align		4
        /*0018*/ 	.byte	0x04, 0x1c
        /*001a*/ 	.short	(.L_110 - .L_109)


	//   ....[0]....
.L_109:
        /*001c*/ 	.word	0x00000010


	//----- nvinfo : EIATTR_SW_WAR
	.align		4
.L_110:
        /*0020*/ 	.byte	0x04, 0x36
        /*0022*/ 	.short	(.L_112 - .L_111)
.L_111:
        /*0024*/ 	.word	0x00000008
.L_112:


//--------------------- .nv.callgraph             --------------------------
	.section	.nv.callgraph,"",@"SHT_CUDA_CALLGRAPH"
	.align	4
	.sectionentsize	8
	.align		4
        /*0000*/ 	.word	0x00000000
	.align		4
        /*0004*/ 	.word	0xffffffff
	.align		4
        /*0008*/ 	.word	0x00000000
	.align		4
        /*000c*/ 	.word	0xfffffffe
	.align		4
        /*0010*/ 	.word	0x00000000
	.align		4
        /*0014*/ 	.word	0xfffffffd
	.align		4
        /*0018*/ 	.word	0x00000000
	.align		4
        /*001c*/ 	.word	0xfffffffc


//--------------------- .nv.constant4             --------------------------
	.section	.nv.constant4,"a",@progbits
	.align	8
	.align		8
.nv.constant4:
        /*0000*/ 	.dword	_ZN30_INTERNAL_fd61879c_4_k_cu_main4cuda3std3__45__cpo5beginE
	.align		8
        /*0008*/ 	.dword	_ZN30_INTERNAL_fd61879c_4_k_cu_main4cuda3std3__45__cpo3endE
	.align		8
        /*0010*/ 	.dword	_ZN30_INTERNAL_fd61879c_4_k_cu_main4cuda3std3__45__cpo6cbeginE
	.align		8
        /*0018*/ 	.dword	_ZN30_INTERNAL_fd61879c_4_k_cu_main4cuda3std3__45__cpo4cendE
	.align		8
        /*0020*/ 	.dword	_ZN30_INTERNAL_fd61879c_4_k_cu_main4cuda3std3__45__cpo6rbeginE
	.align		8
        /*0028*/ 	.dword	_ZN30_INTERNAL_fd61879c_4_k_cu_main4cuda3std3__45__cpo4rendE
	.align		8
        /*0030*/ 	.dword	_ZN30_INTERNAL_fd61879c_4_k_cu_main4cuda3std3__45__cpo7crbeginE
	.align		8
        /*0038*/ 	.dword	_ZN30_INTERNAL_fd61879c_4_k_cu_main4cuda3std3__45__cpo5crendE
	.align		8
        /*0040*/ 	.dword	_ZN30_INTERNAL_fd61879c_4_k_cu_main4cuda3std3__432_GLOBAL__N__fd61879c_4_k_cu_main6ignoreE
	.align		8
        /*0048*/ 	.dword	_ZN30_INTERNAL_fd61879c_4_k_cu_main4cuda3std3__419piecewise_constructE
	.align		8
        /*0050*/ 	.dword	_ZN30_INTERNAL_fd61879c_4_k_cu_main4cuda3std3__48in_placeE
	.align		8
        /*0058*/ 	.dword	_ZN30_INTERNAL_fd61879c_4_k_cu_main4cuda3std3__420unreachable_sentinelE
	.align		8
        /*0060*/ 	.dword	_ZN30_INTERNAL_fd61879c_4_k_cu_main4cuda3std3__47nulloptE
	.align		8
        /*0068*/ 	.dword	_ZN30_INTERNAL_fd61879c_4_k_cu_main4cuda3std3__48unexpectE
	.align		8
        /*0070*/ 	.dword	_ZN30_INTERNAL_fd61879c_4_k_cu_main4cuda3std6ranges3__45__cpo4swapE
	.align		8
        /*0078*/ 	.dword	_ZN30_INTERNAL_fd61879c_4_k_cu_main4cuda3std6ranges3__45__cpo9iter_moveE
	.align		8
        /*0080*/ 	.dword	_ZN30_INTERNAL_fd61879c_4_k_cu_main4cuda3std6ranges3__45__cpo5beginE
	.align		8
        /*0088*/ 	.dword	_ZN30_INTERNAL_fd61879c_4_k_cu_main4cuda3std6ranges3__45__cpo3endE
	.align		8
        /*0090*/ 	.dword	_ZN30_INTERNAL_fd61879c_4_k_cu_main4cuda3std6ranges3__45__cpo6cbeginE
	.align		8
        /*0098*/ 	.dword	_ZN30_INTERNAL_fd61879c_4_k_cu_main4cuda3std6ranges3__45__cpo4cendE
	.align		8
        /*00a0*/ 	.dword	_ZN30_INTERNAL_fd61879c_4_k_cu_main4cuda3std6ranges3__45__cpo7advanceE
	.align		8
        /*00a8*/ 	.dword	_ZN30_INTERNAL_fd61879c_4_k_cu_main4cuda3std6ranges3__45__cpo9iter_swapE
	.align		8
        /*00b0*/ 	.dword	_ZN30_INTERNAL_fd61879c_4_k_cu_main4cuda3std6ranges3__45__cpo4nextE
	.align		8
        /*00b8*/ 	.dword	_ZN30_INTERNAL_fd61879c_4_k_cu_main4cuda3std6ranges3__45__cpo4prevE
	.align		8
        /*00c0*/ 	.dword	_ZN30_INTERNAL_fd61879c_4_k_cu_main4cuda3std6ranges3__45__cpo4dataE
	.align		8
        /*00c8*/ 	.dword	_ZN30_INTERNAL_fd61879c_4_k_cu_main4cuda3std6ranges3__45__cpo5cdataE
	.align		8
        /*00d0*/ 	.dword	_ZN30_INTERNAL_fd61879c_4_k_cu_main4cuda3std6ranges3__45__cpo4sizeE
	.align		8
        /*00d8*/ 	.dword	_ZN30_INTERNAL_fd61879c_4_k_cu_main4cuda3std6ranges3__45__cpo5ssizeE
	.align		8
        /*00e0*/ 	.dword	_ZN30_INTERNAL_fd61879c_4_k_cu_main4cuda3std6ranges3__45__cpo8distanceE
	.align		8
        /*00e8*/ 	.dword	_ZN30_INTERNAL_fd61879c_4_k_cu_main6thrust24THRUST_300001_SM_1000_NS8cuda_cub3parE
	.align		8
        /*00f0*/ 	.dword	_ZN30_INTERNAL_fd61879c_4_k_cu_main6thrust24THRUST_300001_SM_1000_NS8cuda_cub10par_nosyncE
	.align		8
        /*00f8*/ 	.dword	_ZN30_INTERNAL_fd61879c_4_k_cu_main6thrust24THRUST_300001_SM_1000_NS6system6detail10sequential3seqE
	.align		8
        /*0100*/ 	.dword	_ZN30_INTERNAL_fd61879c_4_k_cu_main6thrust24THRUST_300001_SM_1000_NS6system3cpp3parE
	.align		8
        /*0108*/ 	.dword	_ZN30_INTERNAL_fd61879c_4_k_cu_main6thrust24THRUST_300001_SM_1000_NS12placeholders2_1E
	.align		8
        /*0110*/ 	.dword	_ZN30_INTERNAL_fd61879c_4_k_cu_main6thrust24THRUST_300001_SM_1000_NS12placeholders2_2E
	.align		8
        /*0118*/ 	.dword	_ZN30_INTERNAL_fd61879c_4_k_cu_main6thrust24THRUST_300001_SM_1000_NS12placeholders2_3E
	.align		8
        /*0120*/ 	.dword	_ZN30_INTERNAL_fd61879c_4_k_cu_main6thrust24THRUST_300001_SM_1000_NS12placeholders2_4E
	.align		8
        /*0128*/ 	.dword	_ZN30_INTERNAL_fd61879c_4_k_cu_main6thrust24THRUST_300001_SM_1000_NS12placeholders2_5E
	.align		8
        /*0130*/ 	.dword	_ZN30_INTERNAL_fd61879c_4_k_cu_main6thrust24THRUST_300001_SM_1000_NS12placeholders2_6E
	.align		8
        /*0138*/ 	.dword	_ZN30_INTERNAL_fd61879c_4_k_cu_main6thrust24THRUST_300001_SM_1000_NS12placeholders2_7E
	.align		8
        /*0140*/ 	.dword	_ZN30_INTERNAL_fd61879c_4_k_cu_main6thrust24THRUST_300001_SM_1000_NS12placeholders2_8E
	.align		8
        /*0148*/ 	.dword	_ZN30_INTERNAL_fd61879c_4_k_cu_main6thrust24THRUST_300001_SM_1000_NS12placeholders2_9E
	.align		8
        /*0150*/ 	.dword	_ZN30_INTERNAL_fd61879c_4_k_cu_main6thrust24THRUST_300001_SM_1000_NS12placeholders3_10E
	.align		8
        /*0158*/ 	.dword	_ZN30_INTERNAL_fd61879c_4_k_cu_main6thrust24THRUST_300001_SM_1000_NS3seqE
	.align		8
        /*0160*/ 	.dword	_ZN30_INTERNAL_fd61879c_4_k_cu_main6thrust24THRUST_300001_SM_1000_NS6deviceE


//--------------------- .text._ZN3cub18CUB_300001_SM_10006detail9transform16transform_kernelINS2_10policy_hubILb1EN4cuda3std3__45tupleIJN6thrust24THRUST_300001_SM_1000_NS6detail15normal_iteratorINSA_10device_ptrIiEEEEEEEE10policy1000El7plusOneIiESF_JPiEEEvT0_iT1_T2_DpNS2_10kernel_argIT3_EE --------------------------
	.section	.text._ZN3cub18CUB_300001_SM_10006detail9transform16transform_kernelINS2_10policy_hubILb1EN4cuda3std3__45tupleIJN6thrust24THRUST_300001_SM_1000_NS6detail15normal_iteratorINSA_10device_ptrIiEEEEEEEE10policy1000El7plusOneIiESF_JPiEEEvT0_iT1_T2_DpNS2_10kernel_argIT3_EE,"ax",@progbits
	.align	128
        .global         _ZN3cub18CUB_300001_SM_10006detail9transform16transform_kernelINS2_10policy_hubILb1EN4cuda3std3__45tupleIJN6thrust24THRUST_300001_SM_1000_NS6detail15normal_iteratorINSA_10device_ptrIiEEEEEEEE10policy1000El7plusOneIiESF_JPiEEEvT0_iT1_T2_DpNS2_10kernel_argIT3_EE
        .type           _ZN3cub18CUB_300001_SM_10006detail9transform16transform_kernelINS2_10policy_hubILb1EN4cuda3std3__45tupleIJN6thrust24THRUST_300001_SM_1000_NS6detail15normal_iteratorINSA_10device_ptrIiEEEEEEEE10policy1000El7plusOneIiESF_JPiEEEvT0_iT1_T2_DpNS2_10kernel_argIT3_EE,@function
        .size           _ZN3cub18CUB_300001_SM_10006detail9transform16transform_kernelINS2_10policy_hubILb1EN4cuda3std3__45tupleIJN6thrust24THRUST_300001_SM_1000_NS6detail15normal_iteratorINSA_10device_ptrIiEEEEEEEE10policy1000El7plusOneIiESF_JPiEEEvT0_iT1_T2_DpNS2_10kernel_argIT3_EE,(.L_x_45 - _ZN3cub18CUB_300001_SM_10006detail9transform16transform_kernelINS2_10policy_hubILb1EN4cuda3std3__45tupleIJN6thrust24THRUST_300001_SM_1000_NS6detail15normal_iteratorINSA_10device_ptrIiEEEEEEEE10policy1000El7plusOneIiESF_JPiEEEvT0_iT1_T2_DpNS2_10kernel_argIT3_EE)
        .other          _ZN3cub18CUB_300001_SM_10006detail9transform16transform_kernelINS2_10policy_hubILb1EN4cuda3std3__45tupleIJN6thrust24THRUST_300001_SM_1000_NS6detail15normal_iteratorINSA_10device_ptrIiEEEEEEEE10policy1000El7plusOneIiESF_JPiEEEvT0_iT1_T2_DpNS2_10kernel_argIT3_EE,@"STO_CUDA_ENTRY STV_DEFAULT"
_ZN3cub18CUB_300001_SM_10006detail9transform16transform_kernelINS2_10policy_hubILb1EN4cuda3std3__45tupleIJN6thrust24THRUST_300001_SM_1000_NS6detail15normal_iteratorINSA_10device_ptrIiEEEEEEEE10policy1000El7plusOneIiESF_JPiEEEvT0_iT1_T2_DpNS2_10kernel_argIT3_EE:
.text._ZN3cub18CUB_300001_SM_10006detail9transform16transform_kernelINS2_10policy_hubILb1EN4cuda3std3__45tupleIJN6thrust24THRUST_300001_SM_1000_NS6detail15normal_iteratorINSA_10device_ptrIiEEEEEEEE10policy1000El7plusOneIiESF_JPiEEEvT0_iT1_T2_DpNS2_10kernel_argIT3_EE:
[----:B------:R-:W-:Y:S08]  /*0000*/  LDC R1, c[0x0][0x37c] ;  /* 0x0000df00ff017b82 */ /* 0x000ff00000000800 */
[----:B------:R-:W0:Y:S01]  /*0010*/  LDC R0, c[0x0][0x388] ;  /* 0x0000e200ff007b82 */ /* 0x000e220000000800 */
[----:B------:R-:W1:Y:S01]  /*0020*/  LDCU.64 UR6, c[0x0][0x380] ;  /* 0x00007000ff0677ac */ /* 0x000e620008000a00 */
[----:B------:R-:W2:Y:S01]  /*0030*/  S2R R7, SR_TID.X ;  /* 0x0000000000077919 */ /* 0x000ea20000002100 */
[----:B------:R-:W-:Y:S05]  /*0040*/  BSSY.RECONVERGENT B0, `(.L_x_0) ;  /* 0x000001a000007945 */ /* 0x000fea0003800200 */
[----:B------:R-:W3:Y:S01]  /*0050*/  S2UR UR4, SR_CTAID.X ;  /* 0x00000000000479c3 */ /* 0x000ee20000002500 */
[----:B0-----:R-:W-:-:S05]  /*0060*/  IMAD.SHL.U32 R5, R0, 0x80, RZ ;  /* 0x0000008000057824 */ /* 0x001fca00078e00ff */
[----:B------:R-:W-:Y:S01]  /*0070*/  SHF.R.S32.HI R4, RZ, 0x1f, R5 ;  /* 0x0000001fff047819 */ /* 0x000fe20000011405 */
[----:B---3--:R-:W-:-:S04]  /*0080*/  IMAD.WIDE.U32 R2, R5, UR4, RZ ;  /* 0x0000000405027c25 */ /* 0x008fc8000f8e00ff */
[----:B------:R-:W-:Y:S01]  /*0090*/  IMAD R13, R4, UR4, RZ ;  /* 0x00000004040d7c24 */ /* 0x000fe2000f8e02ff */
[----:B-1----:R-:W-:Y:S01]  /*00a0*/  IADD3 R6, P1, PT, -R2, UR6, RZ ;  /* 0x0000000602067c10 */ /* 0x002fe2000ff3e1ff */
[----:B--2---:R-:W-:Y:S02]  /*00b0*/  IMAD.SHL.U32 R11, R7, 0x80, RZ ;  /* 0x00000080070b7824 */ /* 0x004fe400078e00ff */
[----:B------:R-:W-:Y:S01]  /*00c0*/  IMAD.IADD R13, R3, 0x1, R13 ;  /* 0x00000001030d7824 */ /* 0x000fe200078e020d */
[----:B------:R-:W-:-:S04]  /*00d0*/  ISETP.LT.U32.AND P0, PT, R6, R5, PT ;  /* 0x000000050600720c */ /* 0x000fc80003f01070 */
[----:B------:R-:W-:-:S04]  /*00e0*/  IADD3.X R9, PT, PT, ~R13, UR7, RZ, P1, !PT ;  /* 0x000000070d097c10 */ /* 0x000fc80008ffe5ff */
[----:B------:R-:W-:-:S04]  /*00f0*/  ISETP.LT.AND.EX P0, PT, R9, R4, PT, P0 ;  /* 0x000000040900720c */ /* 0x000fc80003f01300 */
[----:B------:R-:W-:-:S04]  /*0100*/  SEL R6, R6, R5, P0 ;  /* 0x0000000506067207 */ /* 0x000fc80000000000 */
[----:B------:R-:W-:-:S04]  /*0110*/  SHF.L.U32 R4, R6, 0x2, RZ ;  /* 0x0000000206047819 */ /* 0x000fc800000006ff */
[----:B------:R-:W-:-:S13]  /*0120*/  ISETP.GE.AND P0, PT, R11, R4, PT ;  /* 0x000000040b00720c */ /* 0x000fda0003f06270 */
[----:B------:R-:W-:Y:S05]  /*0130*/  @P0 BRA `(.L_x_1) ;  /* 0x0000000000280947 */ /* 0x000fea0003800000 */
[----:B------:R-:W0:Y:S02]  /*0140*/  LDC.64 R8, c[0x0][0x398] ;  /* 0x0000e600ff087b82 */ /* 0x000e240000000a00 */
[----:B0-----:R-:W-:-:S04]  /*0150*/  LEA R8, P0, R2, R8, 0x2 ;  /* 0x0000000802087211 */ /* 0x001fc800078010ff */
[----:B------:R-:W-:-:S03]  /*0160*/  LEA.HI.X R9, R2, R9, R13, 0x2, P0 ;  /* 0x0000000902097211 */ /* 0x000fc600000f140d */
[----:B------:R-:W-:-:S07]  /*0170*/  IMAD.WIDE.U32 R8, R7, 0x80, R8 ;  /* 0x0000008007087825 */ /* 0x000fce00078e0008 */
.L_x_2:
[----:B------:R-:W-:Y:S01]  /*0180*/  VIADD R11, R11, 0x4000 ;  /* 0x000040000b0b7836 */ /* 0x000fe20000000000 */
[----:B------:R0:W-:Y:S04]  /*0190*/  CCTL.E.PF2 [R8] ;  /* 0x000000000800798f */ /* 0x0001e80000800100 */
[----:B------:R-:W-:Y:S02]  /*01a0*/  ISETP.GE.AND P0, PT, R11, R4, PT ;  /* 0x000000040b00720c */ /* 0x000fe40003f06270 */
[----:B0-----:R-:W-:-:S05]  /*01b0*/  IADD3 R8, P1, PT, R8, 0x4000, RZ ;  /* 0x0000400008087810 */ /* 0x001fca0007f3e0ff */
[----:B------:R-:W-:-:S06]  /*01c0*/  IMAD.X R9, RZ, RZ, R9, P1 ;  /* 0x000000ffff097224 */ /* 0x000fcc00008e0609 */
[----:B------:R-:W-:Y:S05]  /*01d0*/  @!P0 BRA `(.L_x_2) ;  /* 0xfffffffc00e88947 */ /* 0x000fea000383ffff */
.L_x_1:
[----:B------:R-:W-:Y:S05]  /*01e0*/  BSYNC.RECONVERGENT B0 ;  /* 0x0000000000007941 */ /* 0x000fea0003800200 */
.L_x_0:
[----:B------:R-:W0:Y:S01]  /*01f0*/  LDCU.128 UR8, c[0x0][0x390] ;  /* 0x00007200ff0877ac */ /* 0x000e220008000c00 */
[----:B------:R-:W-:Y:S02]  /*0200*/  ISETP.NE.AND P0, PT, R5, R6, PT ;  /* 0x000000060500720c */ /* 0x000fe40003f05270 */
[C---:B------:R-:W-:Y:S01]  /*0210*/  SHF.L.U32 R3, R2.reuse, 0x2, RZ ;  /* 0x0000000202037819 */ /* 0x040fe200000006ff */
[----:B------:R-:W1:Y:S01]  /*0220*/  LDCU.64 UR4, c[0x0][0x358] ;  /* 0x00006b00ff0477ac */ /* 0x000e620008000a00 */
[----:B------:R-:W-:Y:S02]  /*0230*/  SHF.L.U64.HI R8, R2, 0x2, R13 ;  /* 0x0000000202087819 */ /* 0x000fe4000001020d */
[C---:B0-----:R-:W-:Y:S02]  /*0240*/  IADD3 R4, P1, PT, R3.reuse, UR10, RZ ;  /* 0x0000000a03047c10 */ /* 0x041fe4000ff3e0ff */
[----:B------:R-:W-:Y:S02]  /*0250*/  IADD3 R2, P2, PT, R3, UR8, RZ ;  /* 0x0000000803027c10 */ /* 0x000fe4000ff5e0ff */
[----:B------:R-:W-:-:S02]  /*0260*/  IADD3.X R5, PT, PT, R8, UR11, RZ, P1, !PT ;  /* 0x0000000b08057c10 */ /* 0x000fc40008ffe4ff */
[----:B------:R-:W-:Y:S01]  /*0270*/  IADD3.X R3, PT, PT, R8, UR9, RZ, P2, !PT ;  /* 0x0000000908037c10 */ /* 0x000fe200097fe4ff */
[----:B-1----:R-:W-:Y:S08]  /*0280*/  @!P0 BRA `(.L_x_3) ;  /* 0x0000000800ec8947 */ /* 0x002ff00003800000 */
[----:B------:R-:W-:-:S13]  /*0290*/  ISETP.GE.AND P0, PT, R0, 0x1, PT ;  /* 0x000000010000780c */ /* 0x000fda0003f06270 */
[----:B------:R-:W-:Y:S05]  /*02a0*/  @!P0 EXIT ;  /* 0x000000000000894d */ /* 0x000fea0003800000 */
[C---:B------:R-:W-:Y:S01]  /*02b0*/  ISETP.GE.U32.AND P0, PT, R0.reuse, 0x8, PT ;  /* 0x000000080000780c */ /* 0x040fe20003f06070 */
[----:B------:R-:W-:Y:S01]  /*02c0*/  IMAD.MOV.U32 R8, RZ, RZ, RZ ;  /* 0x000000ffff087224 */ /* 0x000fe200078e00ff */
[----:B------:R-:W-:-:S11]  /*02d0*/  LOP3.LUT R18, R0, 0x7, RZ, 0xc0, !PT ;  /* 0x0000000700127812 */ /* 0x000fd600078ec0ff */
[----:B------:R-:W-:Y:S05]  /*02e0*/  @!P0 BRA `(.L_x_4) ;  /* 0x0000000400cc8947 */ /* 0x000fea0003800000 */
[----:B------:R-:W-:-:S13]  /*02f0*/  ISETP.GE.AND P1, PT, R7, R6, PT ;  /* 0x000000060700720c */ /* 0x000fda0003f26270 */
[----:B------:R-:W-:-:S06]  /*0300*/  @!P1 IMAD.WIDE.U32 R8, R7, 0x4, R4 ;  /* 0x0000000407089825 */ /* 0x000fcc00078e0004 */
[----:B------:R-:W2:Y:S01]  /*0310*/  @!P1 LDG.E R8, desc[UR4][R8.64] ;  /* 0x0000000408089981 */ /* 0x000ea2000c1e1900 */
[C---:B------:R-:W-:Y:S02]  /*0320*/  VIADD R17, R7.reuse, 0x80 ;  /* 0x0000008007117836 */ /* 0x040fe40000000000 */
[----:B------:R-:W-:-:S03]  /*0330*/  @!P1 IMAD.WIDE.U32 R12, R7, 0x4, R2 ;  /* 0x00000004070c9825 */ /* 0x000fc600078e0002 */
[C---:B------:R-:W-:Y:S01]  /*0340*/  ISETP.GE.AND P0, PT, R17.reuse, R6, PT ;  /* 0x000000061100720c */ /* 0x040fe20003f06270 */
[----:B------:R-:W-:Y:S01]  /*0350*/  IMAD.WIDE R10, R17, 0x4, R4 ;  /* 0x00000004110a7825 */ /* 0x000fe200078e0204 */
[----:B--2---:R-:W-:-:S05]  /*0360*/  @!P1 IADD3 R15, PT, PT, R8, 0x1, RZ ;  /* 0x00000001080f9810 */ /* 0x004fca0007ffe0ff */
[----:B------:R0:W-:Y:S06]  /*0370*/  @!P1 STG.E desc[UR4][R12.64], R15 ;  /* 0x0000000f0c009986 */ /* 0x0001ec000c101904 */
[----:B------:R-:W2:Y:S01]  /*0380*/  @!P0 LDG.E R14, desc[UR4][R10.64] ;  /* 0x000000040a0e8981 */ /* 0x000ea2000c1e1900 */
[C---:B------:R-:W-:Y:S01]  /*0390*/  VIADD R19, R7.reuse, 0x100 ;  /* 0x0000010007137836 */ /* 0x040fe20000000000 */
[C---:B------:R-:W-:Y:S01]  /*03a0*/  IADD3 R23, PT, PT, R7.reuse, 0x200, RZ ;  /* 0x0000020007177810 */ /* 0x040fe20007ffe0ff */
[----:B------:R-:W-:Y:S01]  /*03b0*/  VIADD R21, R7, 0x180 ;  /* 0x0000018007157836 */ /* 0x000fe20000000000 */
[----:B------:R-:W-:Y:S01]  /*03c0*/  LOP3.LUT R8, R0, 0x7ffffff8, RZ, 0xc0, !PT ;  /* 0x7ffffff800087812 */ /* 0x000fe200078ec0ff */
[----:B------:R-:W-:Y:S01]  /*03d0*/  BSSY.RECONVERGENT B0, `(.L_x_5) ;  /* 0x0000012000007945 */ /* 0x000fe20003800200 */
[-C--:B------:R-:W-:Y:S01]  /*03e0*/  ISETP.GE.AND P6, PT, R19, R6.reuse, PT ;  /* 0x000000061300720c */ /* 0x080fe20003fc6270 */
[----:B------:R-:W-:Y:S01]  /*03f0*/  VIADD R19, R7, 0x280 ;  /* 0x0000028007137836 */ /* 0x000fe20000000000 */
[-C--:B------:R-:W-:Y:S01]  /*0400*/  ISETP.GE.AND P5, PT, R21, R6.reuse, PT ;  /* 0x000000061500720c */ /* 0x080fe20003fa6270 */
[----:B0-----:R-:W-:Y:S01]  /*0410*/  IMAD.WIDE R12, R17, 0x4, R2 ;  /* 0x00000004110c7825 */ /* 0x001fe200078e0202 */
[----:B------:R-:W-:-:S02]  /*0420*/  ISETP.GE.AND P4, PT, R23, R6, PT ;  /* 0x000000061700720c */ /* 0x000fc40003f86270 */
[C---:B------:R-:W-:Y:S01]  /*0430*/  IADD3 R23, PT, PT, R7.reuse, 0x380, RZ ;  /* 0x0000038007177810 */ /* 0x040fe20007ffe0ff */
[----:B------:R-:W-:Y:S01]  /*0440*/  VIADD R21, R7, 0x300 ;  /* 0x0000030007157836 */ /* 0x000fe20000000000 */
[-C--:B------:R-:W-:Y:S02]  /*0450*/  ISETP.GE.AND P3, PT, R19, R6.reuse, PT ;  /* 0x000000061300720c */ /* 0x080fe40003f66270 */
[-C--:B------:R-:W-:Y:S02]  /*0460*/  ISETP.GE.AND P1, PT, R23, R6.reuse, PT ;  /* 0x000000061700720c */ /* 0x080fe40003f26270 */
[----:B------:R-:W-:Y:S01]  /*0470*/  ISETP.GE.AND P2, PT, R21, R6, PT ;  /* 0x000000061500720c */ /* 0x000fe20003f46270 */
[----:B--2---:R-:W-:-:S05]  /*0480*/  @!P0 VIADD R9, R14, 0x1 ;  /* 0x000000010e098836 */ /* 0x004fca0000000000 */
[----:B------:R0:W-:Y:S01]  /*0490*/  @!P0 STG.E desc[UR4][R12.64], R9 ;  /* 0x000000090c008986 */ /* 0x0001e2000c101904 */
[----:B------:R-:W-:Y:S01]  /*04a0*/  ISETP.NE.AND P0, PT, R8, 0x8, PT ;  /* 0x000000080800780c */ /* 0x000fe20003f05270 */
[----:B------:R-:W-:-:S12]  /*04b0*/  @P6 BRA `(.L_x_6) ;  /* 0x00000000000c6947 */ /* 0x000fd80003800000 */
[----:B------:R-:W0:Y:S02]  /*04c0*/  LDG.E R0, desc[UR4][R10.64+0x200] ;  /* 0x000200040a007981 */ /* 0x000e24000c1e1900 */
[----:B0-----:R-:W-:-:S05]  /*04d0*/  VIADD R9, R0, 0x1 ;  /* 0x0000000100097836 */ /* 0x001fca0000000000 */
[----:B------:R1:W-:Y:S02]  /*04e0*/  STG.E desc[UR4][R12.64+0x200], R9 ;  /* 0x000200090c007986 */ /* 0x0003e4000c101904 */
.L_x_6:
[----:B------:R-:W-:Y:S05]  /*04f0*/  BSYNC.RECONVERGENT B0 ;  /* 0x0000000000007941 */ /* 0x000fea0003800200 */
.L_x_5:
[----:B------:R-:W-:Y:S04]  /*0500*/  BSSY.RECONVERGENT B0, `(.L_x_7) ;  /* 0x0000005000007945 */ /* 0x000fe80003800200 */
[----:B------:R-:W-:Y:S05]  /*0510*/  @P5 BRA `(.L_x_8) ;  /* 0x00000000000c5947 */ /* 0x000fea0003800000 */
[----:B------:R-:W0:Y:S02]  /*0520*/  LDG.E R0, desc[UR4][R10.64+0x400] ;  /* 0x000400040a007981 */ /* 0x000e24000c1e1900 */
[----:B01----:R-:W-:-:S05]  /*0530*/  IADD3 R9, PT, PT, R0, 0x1, RZ ;  /* 0x0000000100097810 */ /* 0x003fca0007ffe0ff */
[----:B------:R2:W-:Y:S02]  /*0540*/  STG.E desc[UR4][R12.64+0x400], R9 ;  /* 0x000400090c007986 */ /* 0x0005e4000c101904 */
.L_x_8:
[----:B------:R-:W-:Y:S05]  /*0550*/  BSYNC.RECONVERGENT B0 ;  /* 0x0000000000007941 */ /* 0x000fea0003800200 */
.L_x_7:
[----:B------:R-:W-:Y:S04]  /*0560*/  BSSY.RECONVERGENT B0, `(.L_x_9) ;  /* 0x0000005000007945 */ /* 0x000fe80003800200 */
[----:B------:R-:W-:Y:S05]  /*0570*/  @P4 BRA `(.L_x_10) ;  /* 0x00000000000c4947 */ /* 0x000fea0003800000 */
[----:B------:R-:W0:Y:S02]  /*0580*/  LDG.E R0, desc[UR4][R10.64+0x600] ;  /* 0x000600040a007981 */ /* 0x000e24000c1e1900 */
[----:B012---:R-:W-:-:S05]  /*0590*/  VIADD R9, R0, 0x1 ;  /* 0x0000000100097836 */ /* 0x007fca0000000000 */
[----:B------:R3:W-:Y:S02]  /*05a0*/  STG.E desc[UR4][R12.64+0x600], R9 ;  /* 0x000600090c007986 */ /* 0x0007e4000c101904 */
.L_x_10:
[----:B------:R-:W-:Y:S05]  /*05b0*/  BSYNC.RECONVERGENT B0 ;  /* 0x0000000000007941 */ /* 0x000fea0003800200 */
.L_x_9:
[----:B------:R-:W-:Y:S04]  /*05c0*/  BSSY.RECONVERGENT B0, `(.L_x_11) ;  /* 0x0000005000007945 */ /* 0x000fe80003800200 */
[----:B------:R-:W-:Y:S05]  /*05d0*/  @P3 BRA `(.L_x_12) ;  /* 0x00000000000c3947 */ /* 0x000fea0003800000 */
[----:B------:R-:W0:Y:S02]  /*05e0*/  LDG.E R0, desc[UR4][R10.64+0x800] ;  /* 0x000800040a007981 */ /* 0x000e24000c1e1900 */
[----:B0123--:R-:W-:-:S05]  /*05f0*/  VIADD R9, R0, 0x1 ;  /* 0x0000000100097836 */ /* 0x00ffca0000000000 */
[----:B------:R4:W-:Y:S02]  /*0600*/  STG.E desc[UR4][R12.64+0x800], R9 ;  /* 0x000800090c007986 */ /* 0x0009e4000c101904 */
.L_x_12:
[----:B------:R-:W-:Y:S05]  /*0610*/  BSYNC.RECONVERGENT B0 ;  /* 0x0000000000007941 */ /* 0x000fea0003800200 */
.L_x_11:
[----:B------:R-:W-:Y:S04]  /*0620*/  BSSY.RECONVERGENT B0, `(.L_x_13) ;  /* 0x0000005000007945 */ /* 0x000fe80003800200 */
[----:B------:R-:W-:Y:S05]  /*0630*/  @P2 BRA `(.L_x_14) ;  /* 0x00000000000c2947 */ /* 0x000fea0003800000 */
[----:B------:R-:W0:Y:S02]  /*0640*/  LDG.E R0, desc[UR4][R10.64+0xa00] ;  /* 0x000a00040a007981 */ /* 0x000e24000c1e1900 */
[----:B01234-:R-:W-:-:S05]  /*0650*/  IADD3 R9, PT, PT, R0, 0x1, RZ ;  /* 0x0000000100097810 */ /* 0x01ffca0007ffe0ff */
[----:B------:R0:W-:Y:S02]  /*0660*/  STG.E desc[UR4][R12.64+0xa00], R9 ;  /* 0x000a00090c007986 */ /* 0x0001e4000c101904 */
.L_x_14:
[----:B------:R-:W-:Y:S05]  /*0670*/  BSYNC.RECONVERGENT B0 ;  /* 0x0000000000007941 */ /* 0x000fea0003800200 */
.L_x_13:
[----:B------:R-:W-:Y:S04]  /*0680*/  BSSY.RECONVERGENT B0, `(.L_x_15) ;  /* 0x0000005000007945 */ /* 0x000fe80003800200 */
[----:B------:R-:W-:Y:S05]  /*0690*/  @P1 BRA `(.L_x_16) ;  /* 0x00000000000c1947 */ /* 0x000fea0003800000 */
[----:B------:R-:W0:Y:S02]  /*06a0*/  LDG.E R10, desc[UR4][R10.64+0xc00] ;  /* 0x000c00040a0a7981 */ /* 0x000e24000c1e1900 */
[----:B01234-:R-:W-:-:S05]  /*06b0*/  VIADD R9, R10, 0x1 ;  /* 0x000000010a097836 */ /* 0x01ffca0000000000 */
[----:B------:R0:W-:Y:S02]  /*06c0*/  STG.E desc[UR4][R12.64+0xc00], R9 ;  /* 0x000c00090c007986 */ /* 0x0001e4000c101904 */
.L_x_16:
[----:B------:R-:W-:Y:S05]  /*06d0*/  BSYNC.RECONVERGENT B0 ;  /* 0x0000000000007941 */ /* 0x000fea0003800200 */
.L_x_15:
[----:B------:R-:W-:Y:S05]  /*06e0*/  @!P0 BRA `(.L_x_4) ;  /* 0x0000000000cc8947 */ /* 0x000fea0003800000 */
[----:B------:R-:W-:-:S07]  /*06f0*/  IMAD.MOV.U32 R0, RZ, RZ, 0x8 ;  /* 0x00000008ff007424 */ /* 0x000fce00078e00ff */
.L_x_19:
[----:B01234-:R-:W-:-:S04]  /*0700*/  LEA R9, R0, R7, 0x7 ;  /* 0x0000000700097211 */ /* 0x01ffc800078e38ff */
[----:B------:R-:W-:-:S13]  /*0710*/  ISETP.GE.AND P0, PT, R9, R6, PT ;  /* 0x000000060900720c */ /* 0x000fda0003f06270 */
[----:B------:R-:W-:-:S06]  /*0720*/  @!P0 IMAD.WIDE.U32 R14, R9, 0x4, R4 ;  /* 0x00000004090e8825 */ /* 0x000fcc00078e0004 */
[----:B------:R-:W2:Y:S01]  /*0730*/  @!P0 LDG.E R14, desc[UR4][R14.64] ;  /* 0x000000040e0e8981 */ /* 0x000ea2000c1e1900 */
[C---:B------:R-:W-:Y:S02]  /*0740*/  VIADD R21, R9.reuse, 0x80 ;  /* 0x0000008009157836 */ /* 0x040fe40000000000 */
[----:B------:R-:W-:-:S03]  /*0750*/  @!P0 IMAD.WIDE.U32 R16, R9, 0x4, R2 ;  /* 0x0000000409108825 */ /* 0x000fc600078e0002 */
[C---:B------:R-:W-:Y:S01]  /*0760*/  ISETP.GE.AND P1, PT, R21.reuse, R6, PT ;  /* 0x000000061500720c */ /* 0x040fe20003f26270 */
[----:B------:R-:W-:-:S04]  /*0770*/  IMAD.WIDE R12, R21, 0x4, R4 ;  /* 0x00000004150c7825 */ /* 0x000fc800078e0204 */
[----:B--2---:R-:W-:-:S05]  /*0780*/  @!P0 VIADD R25, R14, 0x1 ;  /* 0x000000010e198836 */ /* 0x004fca0000000000 */
[----:B------:R-:W-:Y:S04]  /*0790*/  @!P0 STG.E desc[UR4][R16.64], R25 ;  /* 0x0000001910008986 */ /* 0x000fe8000c101904 */
[----:B------:R-:W2:Y:S01]  /*07a0*/  @!P1 LDG.E R19, desc[UR4][R12.64] ;  /* 0x000000040c139981 */ /* 0x000ea2000c1e1900 */
[----:B------:R-:W-:-:S04]  /*07b0*/  IADD3 R11, PT, PT, R9, 0x100, RZ ;  /* 0x00000100090b7810 */ /* 0x000fc80007ffe0ff */
[----:B------:R-:W-:Y:S01]  /*07c0*/  ISETP.GE.AND P0, PT, R11, R6, PT ;  /* 0x000000060b00720c */ /* 0x000fe20003f06270 */
[----:B------:R-:W-:-:S04]  /*07d0*/  IMAD.WIDE R10, R21, 0x4, R2 ;  /* 0x00000004150a7825 */ /* 0x000fc800078e0202 */
[----:B--2---:R-:W-:-:S05]  /*07e0*/  @!P1 VIADD R19, R19, 0x1 ;  /* 0x0000000113139836 */ /* 0x004fca0000000000 */
[----:B------:R0:W-:Y:S04]  /*07f0*/  @!P1 STG.E desc[UR4][R10.64], R19 ;  /* 0x000000130a009986 */ /* 0x0001e8000c101904 */
[----:B------:R-:W2:Y:S01]  /*0800*/  @!P0 LDG.E R14, desc[UR4][R12.64+0x200] ;  /* 0x000200040c0e8981 */ /* 0x000ea2000c1e1900 */
[----:B------:R-:W-:-:S05]  /*0810*/  VIADD R15, R9, 0x180 ;  /* 0x00000180090f7836 */ /* 0x000fca0000000000 */
[----:B------:R-:W-:Y:S02]  /*0820*/  ISETP.GE.AND P1, PT, R15, R6, PT ;  /* 0x000000060f00720c */ /* 0x000fe40003f26270 */
[----:B--2---:R-:W-:-:S05]  /*0830*/  @!P0 IADD3 R23, PT, PT, R14, 0x1, RZ ;  /* 0x000000010e178810 */ /* 0x004fca0007ffe0ff */
[----:B------:R1:W-:Y:S06]  /*0840*/  @!P0 STG.E desc[UR4][R10.64+0x200], R23 ;  /* 0x000200170a008986 */ /* 0x0003ec000c101904 */
[----:B------:R-:W2:Y:S01]  /*0850*/  @!P1 LDG.E R14, desc[UR4][R12.64+0x400] ;  /* 0x000400040c0e9981 */ /* 0x000ea2000c1e1900 */
[----:B------:R-:W-:-:S05]  /*0860*/  VIADD R15, R9, 0x200 ;  /* 0x00000200090f7836 */ /* 0x000fca0000000000 */
[----:B------:R-:W-:Y:S01]  /*0870*/  ISETP.GE.AND P0, PT, R15, R6, PT ;  /* 0x000000060f00720c */ /* 0x000fe20003f06270 */
[----:B--2---:R-:W-:-:S05]  /*0880*/  @!P1 VIADD R21, R14, 0x1 ;  /* 0x000000010e159836 */ /* 0x004fca0000000000 */
[----:B------:R1:W-:Y:S07]  /*0890*/  @!P1 STG.E desc[UR4][R10.64+0x400], R21 ;  /* 0x000400150a009986 */ /* 0x0003ee000c101904 */
[----:B------:R-:W0:Y:S01]  /*08a0*/  @!P0 LDG.E R14, desc[UR4][R12.64+0x600] ;  /* 0x000600040c0e8981 */ /* 0x000e22000c1e1900 */
[----:B------:R-:W-:-:S04]  /*08b0*/  IADD3 R15, PT, PT, R9, 0x280, RZ ;  /* 0x00000280090f7810 */ /* 0x000fc80007ffe0ff */
[----:B------:R-:W-:Y:S01]  /*08c0*/  ISETP.GE.AND P1, PT, R15, R6, PT ;  /* 0x000000060f00720c */ /* 0x000fe20003f26270 */
[----:B------:R-:W-:Y:S02]  /*08d0*/  VIADD R15, R9, 0x300 ;  /* 0x00000300090f7836 */ /* 0x000fe40000000000 */
[----:B0-----:R-:W-:-:S05]  /*08e0*/  @!P0 VIADD R19, R14, 0x1 ;  /* 0x000000010e138836 */ /* 0x001fca0000000000 */
[----:B------:R1:W-:Y:S05]  /*08f0*/  @!P0 STG.E desc[UR4][R10.64+0x600], R19 ;  /* 0x000600130a008986 */ /* 0x0003ea000c101904 */
[----:B------:R-:W2:Y:S01]  /*0900*/  @!P1 LDG.E R14, desc[UR4][R12.64+0x800] ;  /* 0x000800040c0e9981 */ /* 0x000ea2000c1e1900 */
[----:B------:R-:W-:Y:S02]  /*0910*/  ISETP.GE.AND P0, PT, R15, R6, PT ;  /* 0x000000060f00720c */ /* 0x000fe40003f06270 */
[----:B--2---:R-:W-:-:S05]  /*0920*/  @!P1 IADD3 R17, PT, PT, R14, 0x1, RZ ;  /* 0x000000010e119810 */ /* 0x004fca0007ffe0ff */
[----:B------:R1:W-:Y:S06]  /*0930*/  @!P1 STG.E desc[UR4][R10.64+0x800], R17 ;  /* 0x000800110a009986 */ /* 0x0003ec000c101904 */
[----:B------:R-:W2:Y:S01]  /*0940*/  @!P0 LDG.E R14, desc[UR4][R12.64+0xa00] ;  /* 0x000a00040c0e8981 */ /* 0x000ea2000c1e1900 */
[----:B------:R-:W-:Y:S01]  /*0950*/  VIADD R9, R9, 0x380 ;  /* 0x0000038009097836 */ /* 0x000fe20000000000 */
[----:B------:R-:W-:Y:S01]  /*0960*/  IADD3 R0, PT, PT, R0, 0x8, RZ ;  /* 0x0000000800007810 */ /* 0x000fe20007ffe0ff */
[----:B------:R-:W-:Y:S03]  /*0970*/  BSSY.RECONVERGENT B0, `(.L_x_17) ;  /* 0x0000009000007945 */ /* 0x000fe60003800200 */
[----:B------:R-:W-:Y:S01]  /*0980*/  ISETP.NE.AND P1, PT, R0, R8, PT ;  /* 0x000000080000720c */ /* 0x000fe20003f25270 */
[----:B--2---:R-:W-:-:S05]  /*0990*/  @!P0 VIADD R15, R14, 0x1 ;  /* 0x000000010e0f8836 */ /* 0x004fca0000000000 */
[----:B------:R1:W-:Y:S01]  /*09a0*/  @!P0 STG.E desc[UR4][R10.64+0xa00], R15 ;  /* 0x000a000f0a008986 */ /* 0x0003e2000c101904 */
[----:B------:R-:W-:-:S13]  /*09b0*/  ISETP.GE.AND P0, PT, R9, R6, PT ;  /* 0x000000060900720c */ /* 0x000fda0003f06270 */
[----:B-1----:R-:W-:Y:S05]  /*09c0*/  @P0 BRA `(.L_x_18) ;  /* 0x00000000000c0947 */ /* 0x002fea0003800000 */
[----:B------:R-:W2:Y:S02]  /*09d0*/  LDG.E R12, desc[UR4][R12.64+0xc00] ;  /* 0x000c00040c0c7981 */ /* 0x000ea4000c1e1900 */
[----:B--2---:R-:W-:-:S05]  /*09e0*/  VIADD R9, R12, 0x1 ;  /* 0x000000010c097836 */ /* 0x004fca0000000000 */
[----:B------:R0:W-:Y:S02]  /*09f0*/  STG.E desc[UR4][R10.64+0xc00], R9 ;  /* 0x000c00090a007986 */ /* 0x0001e4000c101904 */
.L_x_18:
[----:B------:R-:W-:Y:S05]  /*0a00*/  BSYNC.RECONVERGENT B0 ;  /* 0x0000000000007941 */ /* 0x000fea0003800200 */
.L_x_17:
[----:B------:R-:W-:Y:S05]  /*0a10*/  @P1 BRA `(.L_x_19) ;  /* 0xfffffffc00381947 */ /* 0x000fea000383ffff */
.L_x_4:
[----:B------:R-:W-:-:S13]  /*0a20*/  ISETP.NE.AND P0, PT, R18, RZ, PT ;  /* 0x000000ff1200720c */ /* 0x000fda0003f05270 */
[----:B------:R-:W-:Y:S05]  /*0a30*/  @!P0 EXIT ;  /* 0x000000000000894d */ /* 0x000fea0003800000 */
[----:B------:R-:W5:Y:S01]  /*0a40*/  LDC R0, c[0x0][0x388] ;  /* 0x0000e200ff007b82 */ /* 0x000f620000000800 */
[----:B------:R-:W-:Y:S02]  /*0a50*/  ISETP.GE.U32.AND P0, PT, R18, 0x4, PT ;  /* 0x000000041200780c */ /* 0x000fe40003f06070 */
[----:B-----5:R-:W-:-:S04]  /*0a60*/  LOP3.LUT R20, R0, 0x3, RZ, 0xc0, !PT ;  /* 0x0000000300147812 */ /* 0x020fc800078ec0ff */
[----:B------:R-:W-:-:S07]  /*0a70*/  ISETP.NE.AND P2, PT, R20, RZ, PT ;  /* 0x000000ff1400720c */ /* 0x000fce0003f45270 */
[----:B------:R-:W-:Y:S06]  /*0a80*/  @!P0 BRA `(.L_x_20) ;  /* 0x0000000000748947 */ /* 0x000fec0003800000 */
[----:B------:R-:W-:-:S05]  /*0a90*/  IMAD R19, R8, 0x80, R7 ;  /* 0x0000008008137824 */ /* 0x000fca00078e0207 */
[----:B------:R-:W-:-:S13]  /*0aa0*/  ISETP.GE.AND P0, PT, R19, R6, PT ;  /* 0x000000061300720c */ /* 0x000fda0003f06270 */
[----:B0-----:R-:W-:-:S06]  /*0ab0*/  @!P0 IMAD.WIDE R10, R19, 0x4, R4 ;  /* 0x00000004130a8825 */ /* 0x001fcc00078e0204 */
[----:B------:R-:W5:Y:S01]  /*0ac0*/  @!P0 LDG.E R10, desc[UR4][R10.64] ;  /* 0x000000040a0a8981 */ /* 0x000f62000c1e1900 */
[C---:B------:R-:W-:Y:S01]  /*0ad0*/  IADD3 R17, PT, PT, R19.reuse, 0x80, RZ ;  /* 0x0000008013117810 */ /* 0x040fe20007ffe0ff */
[----:B-1234-:R-:W-:-:S03]  /*0ae0*/  @!P0 IMAD.WIDE R12, R19, 0x4, R2 ;  /* 0x00000004130c8825 */ /* 0x01efc600078e0202 */
[----:B------:R-:W-:-:S13]  /*0af0*/  ISETP.GE.AND P1, PT, R17, R6, PT ;  /* 0x000000061100720c */ /* 0x000fda0003f26270 */
[----:B------:R-:W-:-:S04]  /*0b00*/  @!P1 IMAD.WIDE R14, R17, 0x4, R4 ;  /* 0x00000004110e9825 */ /* 0x000fc800078e0204 */
[----:B-----5:R-:W-:-:S05]  /*0b10*/  @!P0 VIADD R9, R10, 0x1 ;  /* 0x000000010a098836 */ /* 0x020fca0000000000 */
[----:B------:R0:W-:Y:S04]  /*0b20*/  @!P0 STG.E desc[UR4][R12.64], R9 ;  /* 0x000000090c008986 */ /* 0x0001e8000c101904 */
[----:B------:R-:W2:Y:S01]  /*0b30*/  @!P1 LDG.E R14, desc[UR4][R14.64] ;  /* 0x000000040e0e9981 */ /* 0x000ea2000c1e1900 */
[----:B------:R-:W-:Y:S02]  /*0b40*/  VIADD R23, R19, 0x100 ;  /* 0x0000010013177836 */ /* 0x000fe40000000000 */
[----:B------:R-:W-:-:S03]  /*0b50*/  @!P1 IMAD.WIDE R16, R17, 0x4, R2 ;  /* 0x0000000411109825 */ /* 0x000fc600078e0202 */
[----:B------:R-:W-:-:S13]  /*0b60*/  ISETP.GE.AND P0, PT, R23, R6, PT ;  /* 0x000000061700720c */ /* 0x000fda0003f06270 */
[----:B------:R-:W-:Y:S01]  /*0b70*/  @!P0 IMAD.WIDE R10, R23, 0x4, R4 ;  /* 0x00000004170a8825 */ /* 0x000fe200078e0204 */
[----:B--2---:R-:W-:-:S05]  /*0b80*/  @!P1 IADD3 R21, PT, PT, R14, 0x1, RZ ;  /* 0x000000010e159810 */ /* 0x004fca0007ffe0ff */
[----:B------:R1:W-:Y:S04]  /*0b90*/  @!P1 STG.E desc[UR4][R16.64], R21 ;  /* 0x0000001510009986 */ /* 0x0003e8000c101904 */
[----:B------:R-:W2:Y:S01]  /*0ba0*/  @!P0 LDG.E R10, desc[UR4][R10.64] ;  /* 0x000000040a0a8981 */ /* 0x000ea2000c1e1900 */
[----:B------:R-:W-:Y:S02]  /*0bb0*/  VIADD R19, R19, 0x180 ;  /* 0x0000018013137836 */ /* 0x000fe40000000000 */
[----:B0-----:R-:W-:-:S03]  /*0bc0*/  @!P0 IMAD.WIDE R12, R23, 0x4, R2 ;  /* 0x00000004170c8825 */ /* 0x001fc600078e0202 */
[----:B------:R-:W-:-:S13]  /*0bd0*/  ISETP.GE.AND P1, PT, R19, R6, PT ;  /* 0x000000061300720c */ /* 0x000fda0003f26270 */
[----:B------:R-:W-:-:S04]  /*0be0*/  @!P1 IMAD.WIDE R14, R19, 0x4, R4 ;  /* 0x00000004130e9825 */ /* 0x000fc800078e0204 */
[----:B--2---:R-:W-:-:S05]  /*0bf0*/  @!P0 VIADD R9, R10, 0x1 ;  /* 0x000000010a098836 */ /* 0x004fca0000000000 */
[----:B------:R1:W-:Y:S04]  /*0c00*/  @!P0 STG.E desc[UR4][R12.64], R9 ;  /* 0x000000090c008986 */ /* 0x0003e8000c101904 */
[----:B------:R-:W2:Y:S01]  /*0c10*/  @!P1 LDG.E R14, desc[UR4][R14.64] ;  /* 0x000000040e0e9981 */ /* 0x000ea2000c1e1900 */
[----:B------:R-:W-:-:S04]  /*0c20*/  @!P1 IMAD.WIDE R18, R19, 0x4, R2 ;  /* 0x0000000413129825 */ /* 0x000fc800078e0202 */
[----:B------:R-:W-:Y:S01]  /*0c30*/  VIADD R8, R8, 0x4 ;  /* 0x0000000408087836 */ /* 0x000fe20000000000 */
[----:B--2---:R-:W-:-:S05]  /*0c40*/  @!P1 IADD3 R23, PT, PT, R14, 0x1, RZ ;  /* 0x000000010e179810 */ /* 0x004fca0007ffe0ff */
[----:B------:R1:W-:Y:S02]  /*0c50*/  @!P1 STG.E desc[UR4][R18.64], R23 ;  /* 0x0000001712009986 */ /* 0x0003e4000c101904 */
.L_x_20:
[----:B------:R-:W-:Y:S05]  /*0c60*/  @!P2 EXIT ;  /* 0x000000000000a94d */ /* 0x000fea0003800000 */
[----:B------:R-:W-:Y:S02]  /*0c70*/  ISETP.NE.AND P0, PT, R20, 0x1, PT ;  /* 0x000000011400780c */ /* 0x000fe40003f05270 */
[----:B------:R-:W-:-:S04]  /*0c80*/  LOP3.LUT R0, R0, 0x1, RZ, 0xc0, !PT ;  /* 0x0000000100007812 */ /* 0x000fc800078ec0ff */
[----:B------:R-:W-:-:S07]  /*0c90*/  ISETP.NE.U32.AND P2, PT, R0, 0x1, PT ;  /* 0x000000010000780c */ /* 0x000fce0003f45070 */
[----:B------:R-:W-:Y:S06]  /*0ca0*/  @!P0 BRA `(.L_x_21) ;  /* 0x00000000003c8947 */ /* 0x000fec0003800000 */
[----:B01234-:R-:W-:-:S05]  /*0cb0*/  IMAD R13, R8, 0x80, R7 ;  /* 0x00000080080d7824 */ /* 0x01ffca00078e0207 */
[----:B------:R-:W-:-:S13]  /*0cc0*/  ISETP.GE.AND P0, PT, R13, R6, PT ;  /* 0x000000060d00720c */ /* 0x000fda0003f06270 */
[----:B------:R-:W-:-:S06]  /*0cd0*/  @!P0 IMAD.WIDE R10, R13, 0x4, R4 ;  /* 0x000000040d0a8825 */ /* 0x000fcc00078e0204 */
[----:B------:R-:W2:Y:S01]  /*0ce0*/  @!P0 LDG.E R10, desc[UR4][R10.64] ;  /* 0x000000040a0a8981 */ /* 0x000ea2000c1e1900 */
[C---:B------:R-:W-:Y:S01]  /*0cf0*/  IADD3 R17, PT, PT, R13.reuse, 0x80, RZ ;  /* 0x000000800d117810 */ /* 0x040fe20007ffe0ff */
[----:B------:R-:W-:-:S03]  /*0d00*/  @!P0 IMAD.WIDE R12, R13, 0x4, R2 ;  /* 0x000000040d0c8825 */ /* 0x000fc600078e0202 */
[----:B------:R-:W-:-:S13]  /*0d10*/  ISETP.GE.AND P1, PT, R17, R6, PT ;  /* 0x000000061100720c */ /* 0x000fda0003f26270 */
[----:B------:R-:W-:-:S04]  /*0d20*/  @!P1 IMAD.WIDE R14, R17, 0x4, R4 ;  /* 0x00000004110e9825 */ /* 0x000fc800078e0204 */
[----:B--2---:R-:W-:-:S05]  /*0d30*/  @!P0 VIADD R9, R10, 0x1 ;  /* 0x000000010a098836 */ /* 0x004fca0000000000 */
[----:B------:R0:W-:Y:S04]  /*0d40*/  @!P0 STG.E desc[UR4][R12.64], R9 ;  /* 0x000000090c008986 */ /* 0x0001e8000c101904 */
[----:B------:R-:W2:Y:S01]  /*0d50*/  @!P1 LDG.E R14, desc[UR4][R14.64] ;  /* 0x000000040e0e9981 */ /* 0x000ea2000c1e1900 */
[----:B------:R-:W-:Y:S01]  /*0d60*/  @!P1 IMAD.WIDE R16, R17, 0x4, R2 ;  /* 0x0000000411109825 */ /* 0x000fe200078e0202 */
[----:B------:R-:W-:-:S03]  /*0d70*/  IADD3 R8, PT, PT, R8, 0x2, RZ ;  /* 0x0000000208087810 */ /* 0x000fc60007ffe0ff */
[----:B--2---:R-:W-:-:S05]  /*0d80*/  @!P1 VIADD R19, R14, 0x1 ;  /* 0x000000010e139836 */ /* 0x004fca0000000000 */
[----:B------:R0:W-:Y:S02]  /*0d90*/  @!P1 STG.E desc[UR4][R16.64], R19 ;  /* 0x0000001310009986 */ /* 0x0001e4000c101904 */
.L_x_21:
[----:B------:R-:W-:Y:S05]  /*0da0*/  @P2 EXIT ;  /* 0x000000000000294d */ /* 0x000fea0003800000 */
[----:B------:R-:W-:-:S05]  /*0db0*/  IMAD R7, R8, 0x80, R7 ;  /* 0x0000008008077824 */ /* 0x000fca00078e0207 */
[----:B------:R-:W-:-:S13]  /*0dc0*/  ISETP.GE.AND P0, PT, R7, R6, PT ;  /* 0x000000060700720c */ /* 0x000fda0003f06270 */
[----:B------:R-:W-:Y:S05]  /*0dd0*/  @P0 EXIT ;  /* 0x000000000000094d */ /* 0x000fea0003800000 */
[----:B------:R-:W-:-:S06]  /*0de0*/  IMAD.WIDE R4, R7, 0x4, R4 ;  /* 0x0000000407047825 */ /* 0x000fcc00078e0204 */
[----:B------:R-:W5:Y:S01]  /*0df0*/  LDG.E R4, desc[UR4][R4.64] ;  /* 0x0000000404047981 */ /* 0x000f62000c1e1900 */
[----:B------:R-:W-:-:S04]  /*0e00*/  IMAD.WIDE R2, R7, 0x4, R2 ;  /* 0x0000000407027825 */ /* 0x000fc800078e0202 */
[----:B-----5:R-:W-:-:S05]  /*0e10*/  VIADD R7, R4, 0x1 ;  /* 0x0000000104077836 */ /* 0x020fca0000000000 */
[----:B------:R-:W-:Y:S01]  /*0e20*/  STG.E desc[UR4][R2.64], R7 ;  /* 0x0000000702007986 */ /* 0x000fe2000c101904 */
[----:B------:R-:W-:Y:S05]  /*0e30*/  EXIT ;  /* 0x000000000000794d */ /* 0x000fea0003800000 */
.L_x_3:
[----:B------:R-:W-:-:S13]  /*0e40*/  ISETP.GE.AND P0, PT, R0, 0x1, PT ;  /* 0x000000010000780c */ /* 0x000fda0003f06270 */
[----:B------:R-:W-:Y:S05]  /*0e50*/  @!P0 EXIT ;  /* 0x000000000000894d */ /* 0x000fea0003800000 */
[C---:B------:R-:W-:Y:S01]  /*0e60*/  ISETP.GE.U32.AND P1, PT, R0.reuse, 0x10, PT ;  /* 0x000000100000780c */ /* 0x040fe20003f26070 */
[----:B------:R-:W-:Y:S01]  /*0e70*/  HFMA2 R6, -RZ, RZ, 0, 0 ;  /* 0x00000000ff067431 */ /* 0x000fe200000001ff */
[----:B------:R-:W-:-:S04]  /*0e80*/  LOP3.LUT R20, R0, 0xf, RZ, 0xc0, !PT ;  /* 0x0000000f00147812 */ /* 0x000fc800078ec0ff */
[----:B------:R-:W-:-:S07]  /*0e90*/  ISETP.NE.AND P0, PT, R20, RZ, PT ;  /* 0x000000ff1400720c */ /* 0x000fce0003f05270 */
[----:B------:R-:W-:Y:S06]  /*0ea0*/  @!P1 BRA `(.L_x_22) ;  /* 0x0000000400189947 */ /* 0x000fec0003800000 */
[----:B------:R-:W-:Y:S01]  /*0eb0*/  IMAD.WIDE.U32 R14, R7, 0x4, RZ ;  /* 0x00000004070e7825 */ /* 0x000fe200078e00ff */
[----:B------:R-:W-:-:S03]  /*0ec0*/  LOP3.LUT R6, R0, 0x7ffffff0, RZ, 0xc0, !PT ;  /* 0x7ffffff000067812 */ /* 0x000fc600078ec0ff */
[----:B------:R-:W-:Y:S01]  /*0ed0*/  VIADD R12, R7, 0x480 ;  /* 0x00000480070c7836 */ /* 0x000fe20000000000 */
[----:B------:R-:W-:Y:S01]  /*0ee0*/  LOP3.LUT R13, R14, 0x1000, RZ, 0xfc, !PT ;  /* 0x000010000e0d7812 */ /* 0x000fe200078efcff */
[----:B------:R-:W-:-:S07]  /*0ef0*/  IMAD.MOV R14, RZ, RZ, -R6 ;  /* 0x000000ffff0e7224 */ /* 0x000fce00078e0a06 */
.L_x_23:
[----:B------:R-:W-:-:S04]  /*0f00*/  IADD3 R10, P1, PT, R13, R4, RZ ;  /* 0x000000040d0a7210 */ /* 0x000fc80007f3e0ff */
[----:B0-----:R-:W-:-:S05]  /*0f10*/  IADD3.X R11, PT, PT, R15, R5, RZ, P1, !PT ;  /* 0x000000050f0b7210 */ /* 0x001fca0000ffe4ff */
[----:B------:R-:W2:Y:S01]  /*0f20*/  LDG.E R16, desc[UR4][R10.64+-0x1000] ;  /* 0xfff000040a107981 */ /* 0x000ea2000c1e1900 */
[----:B------:R-:W-:-:S05]  /*0f30*/  IADD3 R8, P1, PT, R13, R2, RZ ;  /* 0x000000020d087210 */ /* 0x000fca0007f3e0ff */
[----:B------:R-:W-:Y:S02]  /*0f40*/  IMAD.X R9, R15, 0x1, R3, P1 ;  /* 0x000000010f097824 */ /* 0x000fe400008e0603 */
[----:B--2---:R-:W-:-:S05]  /*0f50*/  VIADD R17, R16, 0x1 ;  /* 0x0000000110117836 */ /* 0x004fca0000000000 */
[----:B------:R0:W-:Y:S04]  /*0f60*/  STG.E desc[UR4][R8.64+-0x1000], R17 ;  /* 0xfff0001108007986 */ /* 0x0001e8000c101904 */
[----:B------:R-:W2:Y:S02]  /*0f70*/  LDG.E R16, desc[UR4][R10.64+-0xe00] ;  /* 0xfff200040a107981 */ /* 0x000ea4000c1e1900 */
[----:B--2---:R-:W-:-:S05]  /*0f80*/  IADD3 R19, PT, PT, R16, 0x1, RZ ;  /* 0x0000000110137810 */ /* 0x004fca0007ffe0ff */
[----:B------:R-:W-:Y:S04]  /*0f90*/  STG.E desc[UR4][R8.64+-0xe00], R19 ;  /* 0xfff2001308007986 */ /* 0x000fe8000c101904 */
[----:B------:R-:W2:Y:S02]  /*0fa0*/  LDG.E R16, desc[UR4][R10.64+-0xc00] ;  /* 0xfff400040a107981 */ /* 0x000ea4000c1e1900 */
[----:B--2---:R-:W-:-:S05]  /*0fb0*/  VIADD R21, R16, 0x1 ;  /* 0x0000000110157836 */ /* 0x004fca0000000000 */
[----:B------:R1:W-:Y:S04]  /*0fc0*/  STG.E desc[UR4][R8.64+-0xc00], R21 ;  /* 0xfff4001508007986 */ /* 0x0003e8000c101904 */
[----:B------:R-:W2:Y:S02]  /*0fd0*/  LDG.E R16, desc[UR4][R10.64+-0xa00] ;  /* 0xfff600040a107981 */ /* 0x000ea4000c1e1900 */
[----:B--2---:R-:W-:-:S05]  /*0fe0*/  VIADD R23, R16, 0x1 ;  /* 0x0000000110177836 */ /* 0x004fca0000000000 */
[----:B------:R2:W-:Y:S04]  /*0ff0*/  STG.E desc[UR4][R8.64+-0xa00], R23 ;  /* 0xfff6001708007986 */ /* 0x0005e8000c101904 */
[----:B------:R-:W0:Y:S02]  /*1000*/  LDG.E R16, desc[UR4][R10.64+-0x800] ;  /* 0xfff800040a107981 */ /* 0x000e24000c1e1900 */
[----:B0-----:R-:W-:-:S05]  /*1010*/  IADD3 R17, PT, PT, R16, 0x1, RZ ;  /* 0x0000000110117810 */ /* 0x001fca0007ffe0ff */
[----:B------:R0:W-:Y:S04]  /*1020*/  STG.E desc[UR4][R8.64+-0x800], R17 ;  /* 0xfff8001108007986 */ /* 0x0001e8000c101904 */
[----:B------:R-:W3:Y:S02]  /*1030*/  LDG.E R16, desc[UR4][R10.64+-0x600] ;  /* 0xfffa00040a107981 */ /* 0x000ee4000c1e1900 */
[----:B---3--:R-:W-:-:S05]  /*1040*/  VIADD R25, R16, 0x1 ;  /* 0x0000000110197836 */ /* 0x008fca0000000000 */
[----:B------:R3:W-:Y:S04]  /*1050*/  STG.E desc[UR4][R8.64+-0x600], R25 ;  /* 0xfffa001908007986 */ /* 0x0007e8000c101904 */
[----:B------:R-:W1:Y:S02]  /*1060*/  LDG.E R16, desc[UR4][R10.64+-0x400] ;  /* 0xfffc00040a107981 */ /* 0x000e64000c1e1900 */
[----:B-1----:R-:W-:-:S05]  /*1070*/  VIADD R21, R16, 0x1 ;  /* 0x0000000110157836 */ /* 0x002fca0000000000 */
[----:B------:R1:W-:Y:S04]  /*1080*/  STG.E desc[UR4][R8.64+-0x400], R21 ;  /* 0xfffc001508007986 */ /* 0x0003e8000c101904 */
[----:B------:R-:W2:Y:S01]  /*1090*/  LDG.E R16, desc[UR4][R10.64+-0x200] ;  /* 0xfffe00040a107981 */ /* 0x000ea2000c1e1900 */
[----:B------:R-:W-:Y:S02]  /*10a0*/  IMAD.MOV.U32 R18, RZ, RZ, 0x600 ;  /* 0x00000600ff127424 */ /* 0x000fe400078e00ff */
[----:B------:R-:W-:Y:S01]  /*10b0*/  IMAD.MOV.U32 R19, RZ, RZ, 0x0 ;  /* 0x00000000ff137424 */ /* 0x000fe200078e00ff */
[----:B--2---:R-:W-:-:S05]  /*10c0*/  IADD3 R23, PT, PT, R16, 0x1, RZ ;  /* 0x0000000110177810 */ /* 0x004fca0007ffe0ff */
[----:B------:R2:W-:Y:S04]  /*10d0*/  STG.E desc[UR4][R8.64+-0x200], R23 ;  /* 0xfffe001708007986 */ /* 0x0005e8000c101904 */
[----:B------:R-:W3:Y:S01]  /*10e0*/  LDG.E R22, desc[UR4][R10.64] ;  /* 0x000000040a167981 */ /* 0x000ee2000c1e1900 */
[----:B------:R-:W-:-:S03]  /*10f0*/  IMAD.WIDE R18, R12, 0x4, R18 ;  /* 0x000000040c127825 */ /* 0x000fc600078e0212 */
[----:B------:R-:W-:-:S04]  /*1100*/  IADD3 R16, P1, PT, R18, R4, RZ ;  /* 0x0000000412107210 */ /* 0x000fc80007f3e0ff */
[----:B0-----:R-:W-:Y:S01]  /*1110*/  IADD3.X R17, PT, PT, R19, R5, RZ, P1, !PT ;  /* 0x0000000513117210 */ /* 0x001fe20000ffe4ff */
[----:B---3--:R-:W-:-:S05]  /*1120*/  VIADD R25, R22, 0x1 ;  /* 0x0000000116197836 */ /* 0x008fca0000000000 */
[----:B------:R0:W-:Y:S04]  /*1130*/  STG.E desc[UR4][R8.64], R25 ;  /* 0x0000001908007986 */ /* 0x0001e8000c101904 */
[----:B-1----:R-:W3:Y:S01]  /*1140*/  LDG.E R21, desc[UR4][R16.64+-0x600] ;  /* 0xfffa000410157981 */ /* 0x002ee2000c1e1900 */
[----:B------:R-:W-:-:S05]  /*1150*/  IADD3 R18, P1, PT, R18, R2, RZ ;  /* 0x0000000212127210 */ /* 0x000fca0007f3e0ff */
[----:B------:R-:W-:Y:S01]  /*1160*/  IMAD.X R19, R19, 0x1, R3, P1 ;  /* 0x0000000113137824 */ /* 0x000fe200008e0603 */
[----:B---3--:R-:W-:-:S05]  /*1170*/  IADD3 R21, PT, PT, R21, 0x1, RZ ;  /* 0x0000000115157810 */ /* 0x008fca0007ffe0ff */
[----:B------:R1:W-:Y:S04]  /*1180*/  STG.E desc[UR4][R18.64+-0x600], R21 ;  /* 0xfffa001512007986 */ /* 0x0003e8000c101904 */
[----:B------:R-:W3:Y:S02]  /*1190*/  LDG.E R10, desc[UR4][R16.64+-0x400] ;  /* 0xfffc0004100a7981 */ /* 0x000ee4000c1e1900 */
[----:B---3--:R-:W-:-:S05]  /*11a0*/  VIADD R11, R10, 0x1 ;  /* 0x000000010a0b7836 */ /* 0x008fca0000000000 */
[----:B------:R3:W-:Y:S04]  /*11b0*/  STG.E desc[UR4][R18.64+-0x400], R11 ;  /* 0xfffc000b12007986 */ /* 0x0007e8000c101904 */
[----:B------:R-:W2:Y:S02]  /*11c0*/  LDG.E R10, desc[UR4][R16.64+-0x200] ;  /* 0xfffe0004100a7981 */ /* 0x000ea4000c1e1900 */
[----:B--2---:R-:W-:-:S05]  /*11d0*/  VIADD R23, R10, 0x1 ;  /* 0x000000010a177836 */ /* 0x004fca0000000000 */
[----:B------:R2:W-:Y:S04]  /*11e0*/  STG.E desc[UR4][R18.64+-0x200], R23 ;  /* 0xfffe001712007986 */ /* 0x0005e8000c101904 */
[----:B0-----:R-:W4:Y:S02]  /*11f0*/  LDG.E R8, desc[UR4][R16.64] ;  /* 0x0000000410087981 */ /* 0x001f24000c1e1900 */
[----:B----4-:R-:W-:-:S05]  /*1200*/  IADD3 R9, PT, PT, R8, 0x1, RZ ;  /* 0x0000000108097810 */ /* 0x010fca0007ffe0ff */
[----:B------:R0:W-:Y:S04]  /*1210*/  STG.E desc[UR4][R18.64], R9 ;  /* 0x0000000912007986 */ /* 0x0001e8000c101904 */
[----:B------:R-:W1:Y:S02]  /*1220*/  LDG.E R8, desc[UR4][R16.64+0x200] ;  /* 0x0002000410087981 */ /* 0x000e64000c1e1900 */
[----:B-1----:R-:W-:-:S05]  /*1230*/  VIADD R21, R8, 0x1 ;  /* 0x0000000108157836 */ /* 0x002fca0000000000 */
[----:B------:R0:W-:Y:S04]  /*1240*/  STG.E desc[UR4][R18.64+0x200], R21 ;  /* 0x0002001512007986 */ /* 0x0001e8000c101904 */
[----:B------:R-:W3:Y:S02]  /*1250*/  LDG.E R8, desc[UR4][R16.64+0x400] ;  /* 0x0004000410087981 */ /* 0x000ee4000c1e1900 */
[----:B---3--:R-:W-:-:S05]  /*1260*/  VIADD R11, R8, 0x1 ;  /* 0x00000001080b7836 */ /* 0x008fca0000000000 */
[----:B------:R0:W-:Y:S04]  /*1270*/  STG.E desc[UR4][R18.64+0x400], R11 ;  /* 0x0004000b12007986 */ /* 0x0001e8000c101904 */
[----:B------:R-:W2:Y:S01]  /*1280*/  LDG.E R8, desc[UR4][R16.64+0x600] ;  /* 0x0006000410087981 */ /* 0x000ea2000c1e1900 */
[----:B------:R-:W-:Y:S01]  /*1290*/  VIADD R14, R14, 0x10 ;  /* 0x000000100e0e7836 */ /* 0x000fe20000000000 */
[----:B------:R-:W-:Y:S02]  /*12a0*/  IADD3 R13, P2, PT, R13, 0x2000, RZ ;  /* 0x000020000d0d7810 */ /* 0x000fe40007f5e0ff */
[----:B------:R-:W-:Y:S02]  /*12b0*/  IADD3 R12, PT, PT, R12, 0x800, RZ ;  /* 0x000008000c0c7810 */ /* 0x000fe40007ffe0ff */
[----:B------:R-:W-:Y:S01]  /*12c0*/  ISETP.NE.AND P1, PT, R14, RZ, PT ;  /* 0x000000ff0e00720c */ /* 0x000fe20003f25270 */
[----:B------:R-:W-:Y:S01]  /*12d0*/  IMAD.X R15, RZ, RZ, R15, P2 ;  /* 0x000000ffff0f7224 */ /* 0x000fe200010e060f */
[----:B--2---:R-:W-:-:S05]  /*12e0*/  IADD3 R23, PT, PT, R8, 0x1, RZ ;  /* 0x0000000108177810 */ /* 0x004fca0007ffe0ff */
[----:B------:R0:W-:Y:S06]  /*12f0*/  STG.E desc[UR4][R18.64+0x600], R23 ;  /* 0x0006001712007986 */ /* 0x0001ec000c101904 */
[----:B------:R-:W-:Y:S05]  /*1300*/  @P1 BRA `(.L_x_23) ;  /* 0xfffffff800fc1947 */ /* 0x000fea000383ffff */
.L_x_22:
[----:B------:R-:W-:Y:S05]  /*1310*/  @!P0 EXIT ;  /* 0x000000000000894d */ /* 0x000fea0003800000 */
[----:B------:R-:W-:Y:S02]  /*1320*/  ISETP.GE.U32.AND P0, PT, R20, 0x8, PT ;  /* 0x000000081400780c */ /* 0x000fe40003f06070 */
[----:B------:R-:W-:-:S04]  /*1330*/  LOP3.LUT R14, R0, 0x7, RZ, 0xc0, !PT ;  /* 0x00000007000e7812 */ /* 0x000fc800078ec0ff */
[----:B------:R-:W-:-:S07]  /*1340*/  ISETP.NE.AND P1, PT, R14, RZ, PT ;  /* 0x000000ff0e00720c */ /* 0x000fce0003f25270 */
[----:B------:R-:W-:Y:S06]  /*1350*/  @!P0 BRA `(.L_x_24) ;  /* 0x0000000000708947 */ /* 0x000fec0003800000 */
[----:B0-----:R-:W-:-:S04]  /*1360*/  IMAD R11, R6, 0x80, R7 ;  /* 0x00000080060b7824 */ /* 0x001fc800078e0207 */
[----:B------:R-:W-:-:S05]  /*1370*/  IMAD.WIDE R8, R11, 0x4, R4 ;  /* 0x000000040b087825 */ /* 0x000fca00078e0204 */
[----:B------:R-:W2:Y:S01]  /*1380*/  LDG.E R12, desc[UR4][R8.64] ;  /* 0x00000004080c7981 */ /* 0x000ea2000c1e1900 */
[----:B------:R-:W-:-:S04]  /*1390*/  IMAD.WIDE R10, R11, 0x4, R2 ;  /* 0x000000040b0a7825 */ /* 0x000fc800078e0202 */
[----:B--2---:R-:W-:-:S05]  /*13a0*/  VIADD R13, R12, 0x1 ;  /* 0x000000010c0d7836 */ /* 0x004fca0000000000 */
[----:B------:R0:W-:Y:S04]  /*13b0*/  STG.E desc[UR4][R10.64], R13 ;  /* 0x0000000d0a007986 */ /* 0x0001e8000c101904 */
[----:B------:R-:W2:Y:S02]  /*13c0*/  LDG.E R12, desc[UR4][R8.64+0x200] ;  /* 0x00020004080c7981 */ /* 0x000ea4000c1e1900 */
[----:B--2---:R-:W-:-:S05]  /*13d0*/  IADD3 R15, PT, PT, R12, 0x1, RZ ;  /* 0x000000010c0f7810 */ /* 0x004fca0007ffe0ff */
[----:B------:R1:W-:Y:S04]  /*13e0*/  STG.E desc[UR4][R10.64+0x200], R15 ;  /* 0x0002000f0a007986 */ /* 0x0003e8000c101904 */
[----:B------:R-:W2:Y:S02]  /*13f0*/  LDG.E R12, desc[UR4][R8.64+0x400] ;  /* 0x00040004080c7981 */ /* 0x000ea4000c1e1900 */
[----:B--2---:R-:W-:-:S05]  /*1400*/  VIADD R17, R12, 0x1 ;  /* 0x000000010c117836 */ /* 0x004fca0000000000 */
[----:B------:R2:W-:Y:S04]  /*1410*/  STG.E desc[UR4][R10.64+0x400], R17 ;  /* 0x000400110a007986 */ /* 0x0005e8000c101904 */
[----:B------:R-:W3:Y:S02]  /*1420*/  LDG.E R12, desc[UR4][R8.64+0x600] ;  /* 0x00060004080c7981 */ /* 0x000ee4000c1e1900 */
[----:B---3--:R-:W-:-:S05]  /*1430*/  VIADD R19, R12, 0x1 ;  /* 0x000000010c137836 */ /* 0x008fca0000000000 */
[----:B------:R3:W-:Y:S04]  /*1440*/  STG.E desc[UR4][R10.64+0x600], R19 ;  /* 0x000600130a007986 */ /* 0x0007e8000c101904 */
[----:B------:R-:W0:Y:S02]  /*1450*/  LDG.E R12, desc[UR4][R8.64+0x800] ;  /* 0x00080004080c7981 */ /* 0x000e24000c1e1900 */
[----:B0-----:R-:W-:-:S05]  /*1460*/  IADD3 R13, PT, PT, R12, 0x1, RZ ;  /* 0x000000010c0d7810 */ /* 0x001fca0007ffe0ff */
[----:B------:R4:W-:Y:S04]  /*1470*/  STG.E desc[UR4][R10.64+0x800], R13 ;  /* 0x0008000d0a007986 */ /* 0x0009e8000c101904 */
[----:B------:R-:W1:Y:S02]  /*1480*/  LDG.E R12, desc[UR4][R8.64+0xa00] ;  /* 0x000a0004080c7981 */ /* 0x000e64000c1e1900 */
[----:B-1----:R-:W-:-:S05]  /*1490*/  VIADD R15, R12, 0x1 ;  /* 0x000000010c0f7836 */ /* 0x002fca0000000000 */
[----:B------:R4:W-:Y:S04]  /*14a0*/  STG.E desc[UR4][R10.64+0xa00], R15 ;  /* 0x000a000f0a007986 */ /* 0x0009e8000c101904 */
[----:B------:R-:W2:Y:S02]  /*14b0*/  LDG.E R12, desc[UR4][R8.64+0xc00] ;  /* 0x000c0004080c7981 */ /* 0x000ea4000c1e1900 */
[----:B--2---:R-:W-:-:S05]  /*14c0*/  VIADD R17, R12, 0x1 ;  /* 0x000000010c117836 */ /* 0x004fca0000000000 */
[----:B------:R4:W-:Y:S04]  /*14d0*/  STG.E desc[UR4][R10.64+0xc00], R17 ;  /* 0x000c00110a007986 */ /* 0x0009e8000c101904 */
[----:B------:R-:W3:Y:S01]  /*14e0*/  LDG.E R12, desc[UR4][R8.64+0xe00] ;  /* 0x000e0004080c7981 */ /* 0x000ee2000c1e1900 */
[----:B------:R-:W-:Y:S01]  /*14f0*/  VIADD R6, R6, 0x8 ;  /* 0x0000000806067836 */ /* 0x000fe20000000000 */
[----:B---3--:R-:W-:-:S05]  /*1500*/  IADD3 R19, PT, PT, R12, 0x1, RZ ;  /* 0x000000010c137810 */ /* 0x008fca0007ffe0ff */
[----:B------:R4:W-:Y:S02]  /*1510*/  STG.E desc[UR4][R10.64+0xe00], R19 ;  /* 0x000e00130a007986 */ /* 0x0009e4000c101904 */
.L_x_24:
[----:B------:R-:W-:Y:S05]  /*1520*/  @!P1 EXIT ;  /* 0x000000000000994d */ /* 0x000fea0003800000 */
[----:B------:R-:W-:Y:S02]  /*1530*/  ISETP.GE.U32.AND P0, PT, R14, 0x4, PT ;  /* 0x000000040e00780c */ /* 0x000fe40003f06070 */
[----:B------:R-:W-:-:S04]  /*1540*/  LOP3.LUT R12, R0, 0x3, RZ, 0xc0, !PT ;  /* 0x00000003000c7812 */ /* 0x000fc800078ec0ff */
[----:B------:R-:W-:-:S07]  /*1550*/  ISETP.NE.AND P1, PT, R12, RZ, PT ;  /* 0x000000ff0c00720c */ /* 0x000fce0003f25270 */
[----:B------:R-:W-:Y:S06]  /*1560*/  @!P0 BRA `(.L_x_25) ;  /* 0x0000000000408947 */ /* 0x000fec0003800000 */
[----:B0-----:R-:W-:-:S04]  /*1570*/  IMAD R9, R6, 0x80, R7 ;  /* 0x0000008006097824 */ /* 0x001fc800078e0207 */
[----:B----4-:R-:W-:-:S05]  /*1580*/  IMAD.WIDE R10, R9, 0x4, R4 ;  /* 0x00000004090a7825 */ /* 0x010fca00078e0204 */
[----:B------:R-:W2:Y:S01]  /*1590*/  LDG.E R0, desc[UR4][R10.64] ;  /* 0x000000040a007981 */ /* 0x000ea2000c1e1900 */
[----:B------:R-:W-:Y:S01]  /*15a0*/  IMAD.WIDE R8, R9, 0x4, R2 ;  /* 0x0000000409087825 */ /* 0x000fe200078e0202 */
[----:B--2---:R-:W-:-:S05]  /*15b0*/  IADD3 R13, PT, PT, R0, 0x1, RZ ;  /* 0x00000001000d7810 */ /* 0x004fca0007ffe0ff */
[----:B------:R1:W-:Y:S04]  /*15c0*/  STG.E desc[UR4][R8.64], R13 ;  /* 0x0000000d08007986 */ /* 0x0003e8000c101904 */
[----:B------:R-:W2:Y:S02]  /*15d0*/  LDG.E R0, desc[UR4][R10.64+0x200] ;  /* 0x000200040a007981 */ /* 0x000ea4000c1e1900 */
[----:B--2---:R-:W-:-:S05]  /*15e0*/  VIADD R15, R0, 0x1 ;  /* 0x00000001000f7836 */ /* 0x004fca0000000000 */
[----:B------:R1:W-:Y:S04]  /*15f0*/  STG.E desc[UR4][R8.64+0x200], R15 ;  /* 0x0002000f08007986 */ /* 0x0003e8000c101904 */
[----:B------:R-:W2:Y:S02]  /*1600*/  LDG.E R0, desc[UR4][R10.64+0x400] ;  /* 0x000400040a007981 */ /* 0x000ea4000c1e1900 */
[----:B--2---:R-:W-:-:S05]  /*1610*/  VIADD R17, R0, 0x1 ;  /* 0x0000000100117836 */ /* 0x004fca0000000000 */
[----:B------:R1:W-:Y:S04]  /*1620*/  STG.E desc[UR4][R8.64+0x400], R17 ;  /* 0x0004001108007986 */ /* 0x0003e8000c101904 */
[----:B------:R-:W2:Y:S01]  /*1630*/  LDG.E R0, desc[UR4][R10.64+0x600] ;  /* 0x000600040a007981 */ /* 0x000ea2000c1e1900 */
[----:B------:R-:W-:Y:S01]  /*1640*/  VIADD R6, R6, 0x4 ;  /* 0x0000000406067836 */ /* 0x000fe20000000000 */
[----:B--2---:R-:W-:-:S05]  /*1650*/  IADD3 R19, PT, PT, R0, 0x1, RZ ;  /* 0x0000000100137810 */ /* 0x004fca0007ffe0ff */
[----:B------:R1:W-:Y:S02]  /*1660*/  STG.E desc[UR4][R8.64+0x600], R19 ;  /* 0x0006001308007986 */ /* 0x0003e4000c101904 */
.L_x_25:
[----:B------:R-:W-:Y:S05]  /*1670*/  @!P1 EXIT ;  /* 0x000000000000994d */ /* 0x000fea0003800000 */
[----:B0---4-:R-:W-:Y:S01]  /*1680*/  IMAD R11, R6, 0x80, R7 ;  /* 0x00000080060b7824 */ /* 0x011fe200078e0207 */
[----:B------:R-:W-:-:S07]  /*1690*/  IADD3 R0, PT, PT, -R12, RZ, RZ ;  /* 0x000000ff0c007210 */ /* 0x000fce0007ffe1ff */
.L_x_26:
[----:B-1----:R-:W-:-:S06]  /*16a0*/  IMAD.WIDE R8, R11, 0x4, R4 ;  /* 0x000000040b087825 */ /* 0x002fcc00078e0204 */
[----:B------:R-:W2:Y:S01]  /*16b0*/  LDG.E R8, desc[UR4][R8.64] ;  /* 0x0000000408087981 */ /* 0x000ea2000c1e1900 */
[----:B------:R-:W-:Y:S02]  /*16c0*/  VIADD R0, R0, 0x1 ;  /* 0x0000000100007836 */ /* 0x000fe40000000000 */
[----:B0-----:R-:W-:-:S03]  /*16d0*/  IMAD.WIDE R6, R11, 0x4, R2 ;  /* 0x000000040b067825 */ /* 0x001fc600078e0202 */
[----:B------:R-:W-:Y:S01]  /*16e0*/  ISETP.NE.AND P0, PT, R0, RZ, PT ;  /* 0x000000ff0000720c */ /* 0x000fe20003f05270 */
[----:B--2---:R-:W-:-:S05]  /*16f0*/  VIADD R13, R8, 0x1 ;  /* 0x00000001080d7836 */ /* 0x004fca0000000000 */
[----:B------:R0:W-:Y:S07]  /*1700*/  STG.E desc[UR4][R6.64], R13 ;  /* 0x0000000d06007986 */ /* 0x0001ee000c101904 */
[----:B------:R-:W-:Y:S05]  /*1710*/  @!P0 EXIT ;  /* 0x000000000000894d */ /* 0x000fea0003800000 */
[----:B------:R-:W-:Y:S01]  /*1720*/  IADD3 R11, PT, PT, R11, 0x80, RZ ;  /* 0x000000800b0b7810 */ /* 0x000fe20007ffe0ff */
[----:B------:R-:W-:Y:S06]  /*1730*/  BRA `(.L_x_26) ;  /* 0xfffffffc00d87947 */ /* 0x000fec000383ffff */
.L_x_27:
[----:B------:R-:W-:-:S00]  /*1740*/  BRA `(.L_x_27) ;  /* 0xfffffffc00fc7947 */ /* 0x000fc0000383ffff */
[----:B------:R-:W-:-:S00]  /*1750*/  NOP ;  /* 0x0000000000007918 */ /* 0x000fc00000000000 */
        /* <DEDUP_REMOVED lines=10> */
.L_x_45:


//--------------------- .text._ZN3cub18CUB_300001_SM_10006detail9transform16transform_kernelINS2_10policy_hubILb1EN4cuda3std3__45tupleIJN6thrust24THRUST_300001_SM_1000_NS6detail15normal_iteratorINSA_10device_ptrIiEEEEEEEE10policy1000Ei7plusOneIiESF_JPiEEEvT0_iT1_T2_DpNS2_10kernel_argIT3_EE --------------------------
	.section	.text._ZN3cub18CUB_300001_SM_10006detail9transform16transform_kernelINS2_10policy_hubILb1EN4cuda3std3__45tupleIJN6thrust24THRUST_300001_SM_1000_NS6detail15normal_iteratorINSA_10device_ptrIiEEEEEEEE10policy1000Ei7plusOneIiESF_JPiEEEvT0_iT1_T2_DpNS2_10kernel_argIT3_EE,"ax",@progbits
	.align	128
        .global         _ZN3cub18CUB_300001_SM_10006detail9transform16transform_kernelINS2_10policy_hubILb1EN4cuda3std3__45tupleIJN6thrust24THRUST_300001_SM_1000_NS6detail15normal_iteratorINSA_10device_ptrIiEEEEEEEE10policy1000Ei7plusOneIiESF_JPiEEEvT0_iT1_T2_DpNS2_10kernel_argIT3_EE
        .type           _ZN3cub18CUB_300001_SM_10006detail9transform16transform_kernelINS2_10policy_hubILb1EN4cuda3std3__45tupleIJN6thrust24THRUST_300001_SM_1000_NS6detail15normal_iteratorINSA_10device_ptrIiEEEEEEEE10policy1000Ei7plusOneIiESF_JPiEEEvT0_iT1_T2_DpNS2_10kernel_argIT3_EE,@function
        .size           _ZN3cub18CUB_300001_SM_10006detail9transform16transform_kernelINS2_10policy_hubILb1EN4cuda3std3__45tupleIJN6thrust24THRUST_300001_SM_1000_NS6detail15normal_iteratorINSA_10device_ptrIiEEEEEEEE10policy1000Ei7plusOneIiESF_JPiEEEvT0_iT1_T2_DpNS2_10kernel_argIT3_EE,(.L_x_46 - _ZN3cub18CUB_300001_SM_10006detail9transform16transform_kernelINS2_10policy_hubILb1EN4cuda3std3__45tupleIJN6thrust24THRUST_300001_SM_1000_NS6detail15normal_iteratorINSA_10device_ptrIiEEEEEEEE10policy1000Ei7plusOneIiESF_JPiEEEvT0_iT1_T2_DpNS2_10kernel_argIT3_EE)
        .other          _ZN3cub18CUB_300001_SM_10006detail9transform16transform_kernelINS2_10policy_hubILb1EN4cuda3std3__45tupleIJN6thrust24THRUST_300001_SM_1000_NS6detail15normal_iteratorINSA_10device_ptrIiEEEEEEEE10policy1000Ei7plusOneIiESF_JPiEEEvT0_iT1_T2_DpNS2_10kernel_argIT3_EE,@"STO_CUDA_ENTRY STV_DEFAULT"
_ZN3cub18CUB_300001_SM_10006detail9transform16transform_kernelINS2_10policy_hubILb1EN4cuda3std3__45tupleIJN6thrust24THRUST_300001_SM_1000_NS6detail15normal_iteratorINSA_10device_ptrIiEEEEEEEE10policy1000Ei7plusOneIiESF_JPiEEEvT0_iT1_T2_DpNS2_10kernel_argIT3_EE:
.text._ZN3cub18CUB_300001_SM_10006detail9transform16transform_kernelINS2_10policy_hubILb1EN4cuda3std3__45tupleIJN6thrust24THRUST_300001_SM_1000_NS6detail15normal_iteratorINSA_10device_ptrIiEEEEEEEE10policy1000Ei7plusOneIiESF_JPiEEEvT0_iT1_T2_DpNS2_10kernel_argIT3_EE:
[----:B------:R-:W-:Y:S08]  /*0000*/  LDC R1, c[0x0][0x37c] ;  /* 0x0000df00ff017b82 */ /* 0x000ff00000000800 */
[----:B------:R-:W0:Y:S01]  /*0010*/  LDC.64 R8, c[0x0][0x380] ;  /* 0x0000e000ff087b82 */ /* 0x000e220000000a00 */
[----:B------:R-:W1:Y:S01]  /*0020*/  S2R R0, SR_TID.X ;  /* 0x0000000000007919 */ /* 0x000e620000002100 */
[----:B------:R-:W2:Y:S01]  /*0030*/  LDCU.64 UR6, c[0x0][0x358] ;  /* 0x00006b00ff0677ac */ /* 0x000ea20008000a00 */
[----:B------:R-:W-:Y:S05]  /*0040*/  BSSY.RECONVERGENT B0, `(.L_x_28) ;  /* 0x0000016000007945 */ /* 0x000fea0003800200 */
[----:B------:R-:W3:Y:S08]  /*0050*/  S2UR UR4, SR_CTAID.X ;  /* 0x00000000000479c3 */ /* 0x000ef00000002500 */
[----:B------:R-:W4:Y:S01]  /*0060*/  LDC.64 R2, c[0x0][0x398] ;  /* 0x0000e600ff027b82 */ /* 0x000f220000000a00 */
[----:B0-----:R-:W-:-:S07]  /*0070*/  IMAD.SHL.U32 R7, R9, 0x80, RZ ;  /* 0x0000008009077824 */ /* 0x001fce00078e00ff */
[----:B------:R-:W0:Y:S01]  /*0080*/  LDC.64 R4, c[0x0][0x390] ;  /* 0x0000e400ff047b82 */ /* 0x000e220000000a00 */
[----:B---3--:R-:W-:Y:S01]  /*0090*/  IMAD R13, R7, UR4, RZ ;  /* 0x00000004070d7c24 */ /* 0x008fe2000f8e02ff */
[----:B-1----:R-:W-:-:S03]  /*00a0*/  SHF.L.U32 R15, R0, 0x7, RZ ;  /* 0x00000007000f7819 */ /* 0x002fc600000006ff */
[----:B------:R-:W-:-:S05]  /*00b0*/  IMAD.IADD R8, R8, 0x1, -R13 ;  /* 0x0000000108087824 */ /* 0x000fca00078e0a0d */
[CC--:B------:R-:W-:Y:S02]  /*00c0*/  VIMNMX R6, PT, PT, R7.reuse, R8.reuse, PT ;  /* 0x0000000807067248 */ /* 0x0c0fe40003fe0100 */
[----:B------:R-:W-:-:S03]  /*00d0*/  ISETP.GT.AND P0, PT, R7, R8, PT ;  /* 0x000000080700720c */ /* 0x000fc60003f04270 */
[----:B------:R-:W-:-:S05]  /*00e0*/  IMAD.SHL.U32 R12, R6, 0x4, RZ ;  /* 0x00000004060c7824 */ /* 0x000fca00078e00ff */
[----:B------:R-:W-:-:S13]  /*00f0*/  ISETP.GE.AND P1, PT, R15, R12, PT ;  /* 0x0000000c0f00720c */ /* 0x000fda0003f26270 */
[----:B--2-4-:R-:W-:Y:S05]  /*0100*/  @P1 BRA `(.L_x_29) ;  /* 0x0000000000241947 */ /* 0x014fea0003800000 */
[----:B------:R-:W1:Y:S02]  /*0110*/  LDC.64 R10, c[0x0][0x398] ;  /* 0x0000e600ff0a7b82 */ /* 0x000e640000000a00 */
[----:B-1----:R-:W-:-:S04]  /*0120*/  IMAD.WIDE.U32 R10, R0, 0x80, R10 ;  /* 0x00000080000a7825 */ /* 0x002fc800078e000a */
[----:B------:R-:W-:-:S07]  /*0130*/  IMAD.WIDE R10, R13, 0x4, R10 ;  /* 0x000000040d0a7825 */ /* 0x000fce00078e020a */
.L_x_30:
[----:B------:R-:W-:Y:S01]  /*0140*/  VIADD R15, R15, 0x4000 ;  /* 0x000040000f0f7836 */ /* 0x000fe20000000000 */
[----:B------:R1:W-:Y:S04]  /*0150*/  CCTL.E.PF2 [R10] ;  /* 0x000000000a00798f */ /* 0x0003e80000800100 */
[----:B------:R-:W-:Y:S02]  /*0160*/  ISETP.GE.AND P1, PT, R15, R12, PT ;  /* 0x0000000c0f00720c */ /* 0x000fe40003f26270 */
[----:B-1----:R-:W-:-:S04]  /*0170*/  IADD3 R10, P2, PT, R10, 0x4000, RZ ;  /* 0x000040000a0a7810 */ /* 0x002fc80007f5e0ff */
[----:B------:R-:W-:-:S07]  /*0180*/  IADD3.X R11, PT, PT, RZ, R11, RZ, P2, !PT ;  /* 0x0000000bff0b7210 */ /* 0x000fce00017fe4ff */
[----:B------:R-:W-:Y:S05]  /*0190*/  @!P1 BRA `(.L_x_30) ;  /* 0xfffffffc00e89947 */ /* 0x000fea000383ffff */
.L_x_29:
[----:B------:R-:W-:Y:S05]  /*01a0*/  BSYNC.RECONVERGENT B0 ;  /* 0x0000000000007941 */ /* 0x000fea0003800200 */
.L_x_28:
[----:B------:R-:W-:-:S04]  /*01b0*/  IMAD.WIDE R2, R13, 0x4, R2 ;  /* 0x000000040d027825 */ /* 0x000fc800078e0202 */
[----:B0-----:R-:W-:Y:S01]  /*01c0*/  IMAD.WIDE R4, R13, 0x4, R4 ;  /* 0x000000040d047825 */ /* 0x001fe200078e0204 */
[----:B------:R-:W-:Y:S06]  /*01d0*/  @P0 BRA `(.L_x_31) ;  /* 0x0000000800440947 */ /* 0x000fec0003800000 */
[----:B------:R-:W-:-:S13]  /*01e0*/  ISETP.GE.AND P0, PT, R9, 0x1, PT ;  /* 0x000000010900780c */ /* 0x000fda0003f06270 */
[----:B------:R-:W-:Y:S05]  /*01f0*/  @!P0 EXIT ;  /* 0x000000000000894d */ /* 0x000fea0003800000 */
[C---:B------:R-:W-:Y:S01]  /*0200*/  ISETP.GE.U32.AND P1, PT, R9.reuse, 0x10, PT ;  /* 0x000000100900780c */ /* 0x040fe20003f26070 */
[----:B------:R-:W-:Y:S01]  /*0210*/  IMAD.MOV.U32 R7, RZ, RZ, RZ ;  /* 0x000000ffff077224 */ /* 0x000fe200078e00ff */
[----:B------:R-:W-:-:S04]  /*0220*/  LOP3.LUT R20, R9, 0xf, RZ, 0xc0, !PT ;  /* 0x0000000f09147812 */ /* 0x000fc800078ec0ff */
[----:B------:R-:W-:-:S07]  /*0230*/  ISETP.NE.AND P0, PT, R20, RZ, PT ;  /* 0x000000ff1400720c */ /* 0x000fce0003f05270 */
[----:B------:R-:W-:Y:S06]  /*0240*/  @!P1 BRA `(.L_x_32) ;  /* 0x0000000400189947 */ /* 0x000fec0003800000 */
[----:B------:R-:W-:Y:S01]  /*0250*/  IMAD.WIDE.U32 R14, R0, 0x4, RZ ;  /* 0x00000004000e7825 */ /* 0x000fe200078e00ff */
[----:B------:R-:W-:-:S03]  /*0260*/  LOP3.LUT R7, R9, 0x7ffffff0, RZ, 0xc0, !PT ;  /* 0x7ffffff009077812 */ /* 0x000fc600078ec0ff */
[----:B------:R-:W-:Y:S01]  /*0270*/  VIADD R6, R0, 0x480 ;  /* 0x0000048000067836 */ /* 0x000fe20000000000 */
[----:B------:R-:W-:Y:S02]  /*0280*/  LOP3.LUT R13, R14, 0x1000, RZ, 0xfc, !PT ;  /* 0x000010000e0d7812 */ /* 0x000fe400078efcff */
[----:B------:R-:W-:-:S07]  /*0290*/  IADD3 R12, PT, PT, -R7, RZ, RZ ;  /* 0x000000ff070c7210 */ /* 0x000fce0007ffe1ff */
.L_x_33:
[----:B------:R-:W-:-:S05]  /*02a0*/  IADD3 R10, P1, PT, R2, R13, RZ ;  /* 0x0000000d020a7210 */ /* 0x000fca0007f3e0ff */
[----:B0-----:R-:W-:-:S05]  /*02b0*/  IMAD.X R11, R3, 0x1, R15, P1 ;  /* 0x00000001030b7824 */ /* 0x001fca00008e060f */
[----:B------:R-:W2:Y:S01]  /*02c0*/  LDG.E R14, desc[UR6][R10.64+-0x1000] ;  /* 0xfff000060a0e7981 */ /* 0x000ea2000c1e1900 */
[----:B------:R-:W-:-:S05]  /*02d0*/  IADD3 R8, P1, PT, R4, R13, RZ ;  /* 0x0000000d04087210 */ /* 0x000fca0007f3e0ff */
[----:B------:R-:W-:Y:S01]  /*02e0*/  IMAD.X R9, R5, 0x1, R15, P1 ;  /* 0x0000000105097824 */ /* 0x000fe200008e060f */
[----:B--2---:R-:W-:-:S05]  /*02f0*/  IADD3 R17, PT, PT, R14, 0x1, RZ ;  /* 0x000000010e117810 */ /* 0x004fca0007ffe0ff */
[----:B------:R0:W-:Y:S04]  /*0300*/  STG.E desc[UR6][R8.64+-0x1000], R17 ;  /* 0xfff0001108007986 */ /* 0x0001e8000c101906 */
[----:B------:R-:W2:Y:S02]  /*0310*/  LDG.E R14, desc[UR6][R10.64+-0xe00] ;  /* 0xfff200060a0e7981 */ /* 0x000ea4000c1e1900 */
[----:B--2---:R-:W-:-:S05]  /*0320*/  VIADD R19, R14, 0x1 ;  /* 0x000000010e137836 */ /* 0x004fca0000000000 */
[----:B------:R-:W-:Y:S04]  /*0330*/  STG.E desc[UR6][R8.64+-0xe00], R19 ;  /* 0xfff2001308007986 */ /* 0x000fe8000c101906 */
[----:B------:R-:W2:Y:S02]  /*0340*/  LDG.E R14, desc[UR6][R10.64+-0xc00] ;  /* 0xfff400060a0e7981 */ /* 0x000ea4000c1e1900 */
[----:B--2---:R-:W-:-:S05]  /*0350*/  VIADD R21, R14, 0x1 ;  /* 0x000000010e157836 */ /* 0x004fca0000000000 */
[----:B------:R1:W-:Y:S04]  /*0360*/  STG.E desc[UR6][R8.64+-0xc00], R21 ;  /* 0xfff4001508007986 */ /* 0x0003e8000c101906 */
[----:B------:R-:W2:Y:S02]  /*0370*/  LDG.E R14, desc[UR6][R10.64+-0xa00] ;  /* 0xfff600060a0e7981 */ /* 0x000ea4000c1e1900 */
[----:B--2---:R-:W-:-:S05]  /*0380*/  IADD3 R23, PT, PT, R14, 0x1, RZ ;  /* 0x000000010e177810 */ /* 0x004fca0007ffe0ff */
[----:B------:R2:W-:Y:S04]  /*0390*/  STG.E desc[UR6][R8.64+-0xa00], R23 ;  /* 0xfff6001708007986 */ /* 0x0005e8000c101906 */
[----:B------:R-:W0:Y:S02]  /*03a0*/  LDG.E R14, desc[UR6][R10.64+-0x800] ;  /* 0xfff800060a0e7981 */ /* 0x000e24000c1e1900 */
[----:B0-----:R-:W-:-:S05]  /*03b0*/  VIADD R17, R14, 0x1 ;  /* 0x000000010e117836 */ /* 0x001fca0000000000 */
[----:B------:R0:W-:Y:S04]  /*03c0*/  STG.E desc[UR6][R8.64+-0x800], R17 ;  /* 0xfff8001108007986 */ /* 0x0001e8000c101906 */
[----:B------:R-:W3:Y:S02]  /*03d0*/  LDG.E R14, desc[UR6][R10.64+-0x600] ;  /* 0xfffa00060a0e7981 */ /* 0x000ee4000c1e1900 */
[----:B---3--:R-:W-:-:S05]  /*03e0*/  VIADD R25, R14, 0x1 ;  /* 0x000000010e197836 */ /* 0x008fca0000000000 */
[----:B------:R3:W-:Y:S04]  /*03f0*/  STG.E desc[UR6][R8.64+-0x600], R25 ;  /* 0xfffa001908007986 */ /* 0x0007e8000c101906 */
[----:B------:R-:W1:Y:S02]  /*0400*/  LDG.E R14, desc[UR6][R10.64+-0x400] ;  /* 0xfffc00060a0e7981 */ /* 0x000e64000c1e1900 */
[----:B-1----:R-:W-:-:S05]  /*0410*/  IADD3 R21, PT, PT, R14, 0x1, RZ ;  /* 0x000000010e157810 */ /* 0x002fca0007ffe0ff */
[----:B------:R1:W-:Y:S04]  /*0420*/  STG.E desc[UR6][R8.64+-0x400], R21 ;  /* 0xfffc001508007986 */ /* 0x0003e8000c101906 */
[----:B------:R-:W2:Y:S01]  /*0430*/  LDG.E R14, desc[UR6][R10.64+-0x200] ;  /* 0xfffe00060a0e7981 */ /* 0x000ea2000c1e1900 */
[----:B------:R-:W-:Y:S02]  /*0440*/  HFMA2 R19, -RZ, RZ, 0, 0 ;  /* 0x00000000ff137431 */ /* 0x000fe400000001ff */
[----:B------:R-:W-:Y:S02]  /*0450*/  IMAD.MOV.U32 R18, RZ, RZ, 0x600 ;  /* 0x00000600ff127424 */ /* 0x000fe400078e00ff */
[----:B--2---:R-:W-:-:S05]  /*0460*/  VIADD R23, R14, 0x1 ;  /* 0x000000010e177836 */ /* 0x004fca0000000000 */
[----:B------:R2:W-:Y:S04]  /*0470*/  STG.E desc[UR6][R8.64+-0x200], R23 ;  /* 0xfffe001708007986 */ /* 0x0005e8000c101906 */
[----:B------:R-:W3:Y:S01]  /*0480*/  LDG.E R14, desc[UR6][R10.64] ;  /* 0x000000060a0e7981 */ /* 0x000ee2000c1e1900 */
[----:B------:R-:W-:-:S03]  /*0490*/  IMAD.WIDE R18, R6, 0x4, R18 ;  /* 0x0000000406127825 */ /* 0x000fc600078e0212 */
[----:B------:R-:W-:-:S05]  /*04a0*/  IADD3 R16, P1, PT, R2, R18, RZ ;  /* 0x0000001202107210 */ /* 0x000fca0007f3e0ff */
[----:B0-----:R-:W-:Y:S02]  /*04b0*/  IMAD.X R17, R3, 0x1, R19, P1 ;  /* 0x0000000103117824 */ /* 0x001fe400008e0613 */
[----:B---3--:R-:W-:-:S05]  /*04c0*/  VIADD R25, R14, 0x1 ;  /* 0x000000010e197836 */ /* 0x008fca0000000000 */
[----:B------:R0:W-:Y:S04]  /*04d0*/  STG.E desc[UR6][R8.64], R25 ;  /* 0x0000001908007986 */ /* 0x0001e8000c101906 */
[----:B------:R-:W1:Y:S01]  /*04e0*/  LDG.E R14, desc[UR6][R16.64+-0x600] ;  /* 0xfffa0006100e7981 */ /* 0x000e62000c1e1900 */
[----:B------:R-:W-:-:S04]  /*04f0*/  IADD3 R18, P1, PT, R4, R18, RZ ;  /* 0x0000001204127210 */ /* 0x000fc80007f3e0ff */
[----:B------:R-:W-:Y:S01]  /*0500*/  IADD3.X R19, PT, PT, R5, R19, RZ, P1, !PT ;  /* 0x0000001305137210 */ /* 0x000fe20000ffe4ff */
[----:B-1----:R-:W-:-:S05]  /*0510*/  VIADD R21, R14, 0x1 ;  /* 0x000000010e157836 */ /* 0x002fca0000000000 */
[----:B------:R1:W-:Y:S04]  /*0520*/  STG.E desc[UR6][R18.64+-0x600], R21 ;  /* 0xfffa001512007986 */ /* 0x0003e8000c101906 */
[----:B------:R-:W3:Y:S02]  /*0530*/  LDG.E R10, desc[UR6][R16.64+-0x400] ;  /* 0xfffc0006100a7981 */ /* 0x000ee4000c1e1900 */
[----:B---3--:R-:W-:-:S05]  /*0540*/  VIADD R11, R10, 0x1 ;  /* 0x000000010a0b7836 */ /* 0x008fca0000000000 */
[----:B------:R3:W-:Y:S04]  /*0550*/  STG.E desc[UR6][R18.64+-0x400], R11 ;  /* 0xfffc000b12007986 */ /* 0x0007e8000c101906 */
[----:B------:R-:W2:Y:S02]  /*0560*/  LDG.E R10, desc[UR6][R16.64+-0x200] ;  /* 0xfffe0006100a7981 */ /* 0x000ea4000c1e1900 */
[----:B--2---:R-:W-:-:S05]  /*0570*/  IADD3 R23, PT, PT, R10, 0x1, RZ ;  /* 0x000000010a177810 */ /* 0x004fca0007ffe0ff */
[----:B------:R2:W-:Y:S04]  /*0580*/  STG.E desc[UR6][R18.64+-0x200], R23 ;  /* 0xfffe001712007986 */ /* 0x0005e8000c101906 */
[----:B0-----:R-:W4:Y:S02]  /*0590*/  LDG.E R8, desc[UR6][R16.64] ;  /* 0x0000000610087981 */ /* 0x001f24000c1e1900 */
[----:B----4-:R-:W-:-:S05]  /*05a0*/  VIADD R9, R8, 0x1 ;  /* 0x0000000108097836 */ /* 0x010fca0000000000 */
[----:B------:R0:W-:Y:S04]  /*05b0*/  STG.E desc[UR6][R18.64], R9 ;  /* 0x0000000912007986 */ /* 0x0001e8000c101906 */
[----:B------:R-:W1:Y:S02]  /*05c0*/  LDG.E R8, desc[UR6][R16.64+0x200] ;  /* 0x0002000610087981 */ /* 0x000e64000c1e1900 */
[----:B-1----:R-:W-:-:S05]  /*05d0*/  VIADD R21, R8, 0x1 ;  /* 0x0000000108157836 */ /* 0x002fca0000000000 */
[----:B------:R0:W-:Y:S04]  /*05e0*/  STG.E desc[UR6][R18.64+0x200], R21 ;  /* 0x0002001512007986 */ /* 0x0001e8000c101906 */
[----:B------:R-:W3:Y:S02]  /*05f0*/  LDG.E R8, desc[UR6][R16.64+0x400] ;  /* 0x0004000610087981 */ /* 0x000ee4000c1e1900 */
[----:B---3--:R-:W-:-:S05]  /*0600*/  IADD3 R11, PT, PT, R8, 0x1, RZ ;  /* 0x00000001080b7810 */ /* 0x008fca0007ffe0ff */
[----:B------:R0:W-:Y:S04]  /*0610*/  STG.E desc[UR6][R18.64+0x400], R11 ;  /* 0x0004000b12007986 */ /* 0x0001e8000c101906 */
[----:B------:R-:W2:Y:S01]  /*0620*/  LDG.E R8, desc[UR6][R16.64+0x600] ;  /* 0x0006000610087981 */ /* 0x000ea2000c1e1900 */
[----:B------:R-:W-:Y:S01]  /*0630*/  VIADD R12, R12, 0x10 ;  /* 0x000000100c0c7836 */ /* 0x000fe20000000000 */
[----:B------:R-:W-:Y:S01]  /*0640*/  IADD3 R13, P2, PT, R13, 0x2000, RZ ;  /* 0x000020000d0d7810 */ /* 0x000fe20007f5e0ff */
[----:B------:R-:W-:-:S03]  /*0650*/  VIADD R6, R6, 0x800 ;  /* 0x0000080006067836 */ /* 0x000fc60000000000 */
[----:B------:R-:W-:Y:S02]  /*0660*/  ISETP.NE.AND P1, PT, R12, RZ, PT ;  /* 0x000000ff0c00720c */ /* 0x000fe40003f25270 */
[----:B------:R-:W-:Y:S01]  /*0670*/  IADD3.X R15, PT, PT, RZ, R15, RZ, P2, !PT ;  /* 0x0000000fff0f7210 */ /* 0x000fe200017fe4ff */
[----:B--2---:R-:W-:-:S05]  /*0680*/  VIADD R23, R8, 0x1 ;  /* 0x0000000108177836 */ /* 0x004fca0000000000 */
[----:B------:R0:W-:Y:S05]  /*0690*/  STG.E desc[UR6][R18.64+0x600], R23 ;  /* 0x0006001712007986 */ /* 0x0001ea000c101906 */
[----:B------:R-:W-:Y:S05]  /*06a0*/  @P1 BRA `(.L_x_33) ;  /* 0xfffffff800fc1947 */ /* 0x000fea000383ffff */
.L_x_32:
[----:B------:R-:W-:Y:S05]  /*06b0*/  @!P0 EXIT ;  /* 0x000000000000894d */ /* 0x000fea0003800000 */
[----:B------:R-:W1:Y:S01]  /*06c0*/  LDCU UR4, c[0x0][0x384] ;  /* 0x00007080ff0477ac */ /* 0x000e620008000800 */
[----:B------:R-:W-:Y:S01]  /*06d0*/  ISETP.GE.U32.AND P0, PT, R20, 0x8, PT ;  /* 0x000000081400780c */ /* 0x000fe20003f06070 */
[----:B-1----:R-:W-:-:S06]  /*06e0*/  ULOP3.LUT UR5, UR4, 0x7, URZ, 0xc0, !UPT ;  /* 0x0000000704057892 */ /* 0x002fcc000f8ec0ff */
[----:B------:R-:W-:-:S06]  /*06f0*/  ISETP.NE.AND P1, PT, RZ, UR5, PT ;  /* 0x00000005ff007c0c */ /* 0x000fcc000bf25270 */
[----:B------:R-:W-:Y:S07]  /*0700*/  @!P0 BRA `(.L_x_34) ;  /* 0x0000000000708947 */ /* 0x000fee0003800000 */
[----:B0-----:R-:W-:-:S04]  /*0710*/  IMAD R11, R7, 0x80, R0 ;  /* 0x00000080070b7824 */ /* 0x001fc800078e0200 */
[----:B------:R-:W-:-:S05]  /*0720*/  IMAD.WIDE R8, R11, 0x4, R2 ;  /* 0x000000040b087825 */ /* 0x000fca00078e0202 */
        /* <DEDUP_REMOVED lines=10> */
[----:B------:R-:W3:Y:S02]  /*07d0*/  LDG.E R6, desc[UR6][R8.64+0x600] ;  /* 0x0006000608067981 */ /* 0x000ee4000c1e1900 */
[----:B---3--:R-:W-:-:S05]  /*07e0*/  IADD3 R19, PT, PT, R6, 0x1, RZ ;  /* 0x0000000106137810 */ /* 0x008fca0007ffe0ff */
[----:B------:R3:W-:Y:S04]  /*07f0*/  STG.E desc[UR6][R10.64+0x600], R19 ;  /* 0x000600130a007986 */ /* 0x0007e8000c101906 */
[----:B------:R-:W0:Y:S02]  /*0800*/  LDG.E R6, desc[UR6][R8.64+0x800] ;  /* 0x0008000608067981 */ /* 0x000e24000c1e1900 */
[----:B0-----:R-:W-:-:S05]  /*0810*/  VIADD R13, R6, 0x1 ;  /* 0x00000001060d7836 */ /* 0x001fca0000000000 */
[----:B------:R4:W-:Y:S04]  /*0820*/  STG.E desc[UR6][R10.64+0x800], R13 ;  /* 0x0008000d0a007986 */ /* 0x0009e8000c101906 */
[----:B------:R-:W1:Y:S02]  /*0830*/  LDG.E R6, desc[UR6][R8.64+0xa00] ;  /* 0x000a000608067981 */ /* 0x000e64000c1e1900 */
[----:B-1----:R-:W-:-:S05]  /*0840*/  VIADD R15, R6, 0x1 ;  /* 0x00000001060f7836 */ /* 0x002fca0000000000 */
[----:B------:R4:W-:Y:S04]  /*0850*/  STG.E desc[UR6][R10.64+0xa00], R15 ;  /* 0x000a000f0a007986 */ /* 0x0009e8000c101906 */
[----:B------:R-:W2:Y:S02]  /*0860*/  LDG.E R6, desc[UR6][R8.64+0xc00] ;  /* 0x000c000608067981 */ /* 0x000ea4000c1e1900 */
[----:B--2---:R-:W-:-:S05]  /*0870*/  IADD3 R17, PT, PT, R6, 0x1, RZ ;  /* 0x0000000106117810 */ /* 0x004fca0007ffe0ff */
[----:B------:R4:W-:Y:S04]  /*0880*/  STG.E desc[UR6][R10.64+0xc00], R17 ;  /* 0x000c00110a007986 */ /* 0x0009e8000c101906 */
[----:B------:R-:W3:Y:S01]  /*0890*/  LDG.E R6, desc[UR6][R8.64+0xe00] ;  /* 0x000e000608067981 */ /* 0x000ee2000c1e1900 */
[----:B------:R-:W-:Y:S01]  /*08a0*/  IADD3 R7, PT, PT, R7, 0x8, RZ ;  /* 0x0000000807077810 */ /* 0x000fe20007ffe0ff */
[----:B---3--:R-:W-:-:S05]  /*08b0*/  VIADD R19, R6, 0x1 ;  /* 0x0000000106137836 */ /* 0x008fca0000000000 */
[----:B------:R4:W-:Y:S02]  /*08c0*/  STG.E desc[UR6][R10.64+0xe00], R19 ;  /* 0x000e00130a007986 */ /* 0x0009e4000c101906 */
.L_x_34:
[----:B------:R-:W-:Y:S05]  /*08d0*/  @!P1 EXIT ;  /* 0x000000000000994d */ /* 0x000fea0003800000 */
[----:B------:R-:W-:Y:S02]  /*08e0*/  UISETP.GE.U32.AND UP0, UPT, UR5, 0x4, UPT ;  /* 0x000000040500788c */ /* 0x000fe4000bf06070 */
[----:B------:R-:W-:-:S06]  /*08f0*/  ULOP3.LUT UR4, UR4, 0x3, URZ, 0xc0, !UPT ;  /* 0x0000000304047892 */ /* 0x000fcc000f8ec0ff */
[----:B------:R-:W-:Y:S01]  /*0900*/  ISETP.NE.AND P0, PT, RZ, UR4, PT ;  /* 0x00000004ff007c0c */ /* 0x000fe2000bf05270 */
[----:B------:R-:W-:-:S12]  /*0910*/  BRA.U !UP0, `(.L_x_35) ;  /* 0x0000000108407547 */ /* 0x000fd8000b800000 */
[----:B0---4-:R-:W-:-:S04]  /*0920*/  IMAD R11, R7, 0x80, R0 ;  /* 0x00000080070b7824 */ /* 0x011fc800078e0200 */
        /* <DEDUP_REMOVED lines=9> */
[----:B--2---:R-:W-:-:S05]  /*09c0*/  IADD3 R17, PT, PT, R6, 0x1, RZ ;  /* 0x0000000106117810 */ /* 0x004fca0007ffe0ff */
[----:B------:R1:W-:Y:S04]  /*09d0*/  STG.E desc[UR6][R10.64+0x400], R17 ;  /* 0x000400110a007986 */ /* 0x0003e8000c101906 */
[----:B------:R-:W2:Y:S01]  /*09e0*/  LDG.E R6, desc[UR6][R8.64+0x600] ;  /* 0x0006000608067981 */ /* 0x000ea2000c1e1900 */
[----:B------:R-:W-:Y:S01]  /*09f0*/  IADD3 R7, PT, PT, R7, 0x4, RZ ;  /* 0x0000000407077810 */ /* 0x000fe20007ffe0ff */
[----:B--2---:R-:W-:-:S05]  /*0a00*/  VIADD R19, R6, 0x1 ;  /* 0x0000000106137836 */ /* 0x004fca0000000000 */
[----:B------:R1:W-:Y:S02]  /*0a10*/  STG.E desc[UR6][R10.64+0x600], R19 ;  /* 0x000600130a007986 */ /* 0x0003e4000c101906 */
.L_x_35:
[----:B------:R-:W-:Y:S05]  /*0a20*/  @!P0 EXIT ;  /* 0x000000000000894d */ /* 0x000fea0003800000 */
[----:B01--4-:R-:W-:Y:S01]  /*0a30*/  IMAD R11, R7, 0x80, R0 ;  /* 0x00000080070b7824 */ /* 0x013fe200078e0200 */
[----:B------:R-:W-:-:S12]  /*0a40*/  UIADD3 UR4, UPT, UPT, -UR4, URZ, URZ ;  /* 0x000000ff04047290 */ /* 0x000fd8000fffe1ff */
.L_x_36:
[----:B------:R-:W-:-:S06]  /*0a50*/  IMAD.WIDE R8, R11, 0x4, R2 ;  /* 0x000000040b087825 */ /* 0x000fcc00078e0202 */
[----:B------:R-:W2:Y:S01]  /*0a60*/  LDG.E R8, desc[UR6][R8.64] ;  /* 0x0000000608087981 */ /* 0x000ea2000c1e1900 */
[----:B0-----:R-:W-:Y:S01]  /*0a70*/  IMAD.WIDE R6, R11, 0x4, R4 ;  /* 0x000000040b067825 */ /* 0x001fe200078e0204 */
[----:B------:R-:W-:-:S03]  /*0a80*/  UIADD3 UR4, UPT, UPT, UR4, 0x1, URZ ;  /* 0x0000000104047890 */ /* 0x000fc6000fffe0ff */
[----:B------:R-:W-:Y:S01]  /*0a90*/  VIADD R11, R11, 0x80 ;  /* 0x000000800b0b7836 */ /* 0x000fe20000000000 */
[----:B------:R-:W-:Y:S01]  /*0aa0*/  UISETP.NE.AND UP0, UPT, UR4, URZ, UPT ;  /* 0x000000ff0400728c */ /* 0x000fe2000bf05270 */
[----:B--2---:R-:W-:-:S05]  /*0ab0*/  IADD3 R13, PT, PT, R8, 0x1, RZ ;  /* 0x00000001080d7810 */ /* 0x004fca0007ffe0ff */
[----:B------:R0:W-:Y:S03]  /*0ac0*/  STG.E desc[UR6][R6.64], R13 ;  /* 0x0000000d06007986 */ /* 0x0001e6000c101906 */
[----:B------:R-:W-:Y:S05]  /*0ad0*/  BRA.U UP0, `(.L_x_36) ;  /* 0xfffffffd00dc7547 */ /* 0x000fea000b83ffff */
[----:B------:R-:W-:Y:S05]  /*0ae0*/  EXIT ;  /* 0x000000000000794d */ /* 0x000fea0003800000 */
.L_x_31:
[----:B------:R-:W-:-:S13]  /*0af0*/  ISETP.GE.AND P0, PT, R9, 0x1, PT ;  /* 0x000000010900780c */ /* 0x000fda0003f06270 */
[----:B------:R-:W-:Y:S05]  /*0b00*/  @!P0 EXIT ;  /* 0x000000000000894d */ /* 0x000fea0003800000 */
[C---:B------:R-:W-:Y:S02]  /*0b10*/  ISETP.GE.U32.AND P0, PT, R9.reuse, 0x8, PT ;  /* 0x000000080900780c */ /* 0x040fe40003f06070 */
[----:B------:R-:W-:Y:S02]  /*0b20*/  LOP3.LUT R20, R9, 0x7, RZ, 0xc0, !PT ;  /* 0x0000000709147812 */ /* 0x000fe400078ec0ff */
[----:B------:R-:W-:-:S09]  /*0b30*/  MOV R7, RZ ;  /* 0x000000ff00077202 */ /* 0x000fd20000000f00 */
[----:B------:R-:W-:Y:S05]  /*0b40*/  @!P0 BRA `(.L_x_37) ;  /* 0x0000000000d08947 */ /* 0x000fea0003800000 */
[----:B------:R-:W-:Y:S01]  /*0b50*/  LOP3.LUT R7, R9, 0x7ffffff8, RZ, 0xc0, !PT ;  /* 0x7ffffff809077812 */ /* 0x000fe200078ec0ff */
[----:B------:R-:W-:-:S07]  /*0b60*/  IMAD.MOV.U32 R12, RZ, RZ, RZ ;  /* 0x000000ffff0c7224 */ /* 0x000fce00078e00ff */
.L_x_40:
[----:B0-----:R-:W-:-:S04]  /*0b70*/  LEA R13, R12, R0, 0x7 ;  /* 0x000000000c0d7211 */ /* 0x001fc800078e38ff */
        /* <DEDUP_REMOVED lines=10> */
[----:B------:R-:W-:Y:S02]  /*0c20*/  VIADD R21, R13, 0x100 ;  /* 0x000001000d157836 */ /* 0x000fe40000000000 */
[----:B------:R-:W-:-:S03]  /*0c30*/  IMAD.WIDE R10, R11, 0x4, R4 ;  /* 0x000000040b0a7825 */ /* 0x000fc600078e0204 */
[----:B------:R-:W-:Y:S02]  /*0c40*/  ISETP.GE.AND P0, PT, R21, R6, PT ;  /* 0x000000061500720c */ /* 0x000fe40003f06270 */
[----:B--2---:R-:W-:-:S05]  /*0c50*/  @!P1 IADD3 R15, PT, PT, R18, 0x1, RZ ;  /* 0x00000001120f9810 */ /* 0x004fca0007ffe0ff */
[----:B------:R1:W-:Y:S06]  /*0c60*/  @!P1 STG.E desc[UR6][R10.64], R15 ;  /* 0x0000000f0a009986 */ /* 0x0003ec000c101906 */
[----:B------:R-:W2:Y:S01]  /*0c70*/  @!P0 LDG.E R14, desc[UR6][R8.64+0x200] ;  /* 0x00020006080e8981 */ /* 0x000ea2000c1e1900 */
[----:B------:R-:W-:-:S05]  /*0c80*/  VIADD R21, R13, 0x180 ;  /* 0x000001800d157836 */ /* 0x000fca0000000000 */
[----:B------:R-:W-:Y:S02]  /*0c90*/  ISETP.GE.AND P1, PT, R21, R6, PT ;  /* 0x000000061500720c */ /* 0x000fe40003f26270 */
[----:B--2---:R-:W-:-:S05]  /*0ca0*/  @!P0 IADD3 R21, PT, PT, R14, 0x1, RZ ;  /* 0x000000010e158810 */ /* 0x004fca0007ffe0ff */
[----:B------:R-:W-:Y:S06]  /*0cb0*/  @!P0 STG.E desc[UR6][R10.64+0x200], R21 ;  /* 0x000200150a008986 */ /* 0x000fec000c101906 */
[----:B------:R-:W2:Y:S01]  /*0cc0*/  @!P1 LDG.E R14, desc[UR6][R8.64+0x400] ;  /* 0x00040006080e9981 */ /* 0x000ea2000c1e1900 */
[----:B0-----:R-:W-:-:S05]  /*0cd0*/  VIADD R17, R13, 0x200 ;  /* 0x000002000d117836 */ /* 0x001fca0000000000 */
[----:B------:R-:W-:Y:S02]  /*0ce0*/  ISETP.GE.AND P0, PT, R17, R6, PT ;  /* 0x000000061100720c */ /* 0x000fe40003f06270 */
[----:B--2---:R-:W-:-:S05]  /*0cf0*/  @!P1 IADD3 R17, PT, PT, R14, 0x1, RZ ;  /* 0x000000010e119810 */ /* 0x004fca0007ffe0ff */
[----:B------:R0:W-:Y:S06]  /*0d00*/  @!P1 STG.E desc[UR6][R10.64+0x400], R17 ;  /* 0x000400110a009986 */ /* 0x0001ec000c101906 */
[----:B------:R-:W2:Y:S01]  /*0d10*/  @!P0 LDG.E R14, desc[UR6][R8.64+0x600] ;  /* 0x00060006080e8981 */ /* 0x000ea2000c1e1900 */
[----:B-1----:R-:W-:-:S05]  /*0d20*/  VIADD R15, R13, 0x280 ;  /* 0x000002800d0f7836 */ /* 0x002fca0000000000 */
[----:B------:R-:W-:Y:S02]  /*0d30*/  ISETP.GE.AND P1, PT, R15, R6, PT ;  /* 0x000000060f00720c */ /* 0x000fe40003f26270 */
[----:B--2---:R-:W-:-:S05]  /*0d40*/  @!P0 IADD3 R15, PT, PT, R14, 0x1, RZ ;  /* 0x000000010e0f8810 */ /* 0x004fca0007ffe0ff */
[----:B------:R1:W-:Y:S06]  /*0d50*/  @!P0 STG.E desc[UR6][R10.64+0x600], R15 ;  /* 0x0006000f0a008986 */ /* 0x0003ec000c101906 */
[----:B------:R-:W2:Y:S01]  /*0d60*/  @!P1 LDG.E R14, desc[UR6][R8.64+0x800] ;  /* 0x00080006080e9981 */ /* 0x000ea2000c1e1900 */
[----:B------:R-:W-:-:S05]  /*0d70*/  VIADD R19, R13, 0x300 ;  /* 0x000003000d137836 */ /* 0x000fca0000000000 */
[----:B------:R-:W-:Y:S02]  /*0d80*/  ISETP.GE.AND P0, PT, R19, R6, PT ;  /* 0x000000061300720c */ /* 0x000fe40003f06270 */
[----:B--2---:R-:W-:-:S05]  /*0d90*/  @!P1 IADD3 R19, PT, PT, R14, 0x1, RZ ;  /* 0x000000010e139810 */ /* 0x004fca0007ffe0ff */
[----:B------:R1:W-:Y:S06]  /*0da0*/  @!P1 STG.E desc[UR6][R10.64+0x800], R19 ;  /* 0x000800130a009986 */ /* 0x0003ec000c101906 */
[----:B------:R-:W0:Y:S01]  /*0db0*/  @!P0 LDG.E R14, desc[UR6][R8.64+0xa00] ;  /* 0x000a0006080e8981 */ /* 0x000e22000c1e1900 */
[----:B------:R-:W-:Y:S01]  /*0dc0*/  IADD3 R13, PT, PT, R13, 0x380, RZ ;  /* 0x000003800d0d7810 */ /* 0x000fe20007ffe0ff */
[----:B------:R-:W-:Y:S01]  /*0dd0*/  VIADD R12, R12, 0x8 ;  /* 0x000000080c0c7836 */ /* 0x000fe20000000000 */
[----:B------:R-:W-:Y:S04]  /*0de0*/  BSSY.RECONVERGENT B0, `(.L_x_38) ;  /* 0x0000009000007945 */ /* 0x000fe80003800200 */
[----:B------:R-:W-:Y:S01]  /*0df0*/  ISETP.NE.AND P1, PT, R12, R7, PT ;  /* 0x000000070c00720c */ /* 0x000fe20003f25270 */
[----:B0-----:R-:W-:-:S05]  /*0e00*/  @!P0 VIADD R17, R14, 0x1 ;  /* 0x000000010e118836 */ /* 0x001fca0000000000 */
[----:B------:R1:W-:Y:S01]  /*0e10*/  @!P0 STG.E desc[UR6][R10.64+0xa00], R17 ;  /* 0x000a00110a008986 */ /* 0x0003e2000c101906 */
[----:B------:R-:W-:-:S13]  /*0e20*/  ISETP.GE.AND P0, PT, R13, R6, PT ;  /* 0x000000060d00720c */ /* 0x000fda0003f06270 */
[----:B-1----:R-:W-:Y:S05]  /*0e30*/  @P0 BRA `(.L_x_39) ;  /* 0x00000000000c0947 */ /* 0x002fea0003800000 */
[----:B------:R-:W2:Y:S02]  /*0e40*/  LDG.E R8, desc[UR6][R8.64+0xc00] ;  /* 0x000c000608087981 */ /* 0x000ea4000c1e1900 */
[----:B--2---:R-:W-:-:S05]  /*0e50*/  IADD3 R13, PT, PT, R8, 0x1, RZ ;  /* 0x00000001080d7810 */ /* 0x004fca0007ffe0ff */
[----:B------:R0:W-:Y:S02]  /*0e60*/  STG.E desc[UR6][R10.64+0xc00], R13 ;  /* 0x000c000d0a007986 */ /* 0x0001e4000c101906 */
.L_x_39:
[----:B------:R-:W-:Y:S05]  /*0e70*/  BSYNC.RECONVERGENT B0 ;  /* 0x0000000000007941 */ /* 0x000fea0003800200 */
.L_x_38:
[----:B------:R-:W-:Y:S05]  /*0e80*/  @P1 BRA `(.L_x_40) ;  /* 0xfffffffc00381947 */ /* 0x000fea000383ffff */
.L_x_37:
[----:B------:R-:W-:-:S13]  /*0e90*/  ISETP.NE.AND P0, PT, R20, RZ, PT ;  /* 0x000000ff1400720c */ /* 0x000fda0003f05270 */
[----:B------:R-:W-:Y:S05]  /*0ea0*/  @!P0 EXIT ;  /* 0x000000000000894d */ /* 0x000fea0003800000 */
[----:B------:R-:W1:Y:S01]  /*0eb0*/  LDC R8, c[0x0][0x384] ;  /* 0x0000e100ff087b82 */ /* 0x000e620000000800 */
[----:B------:R-:W-:Y:S02]  /*0ec0*/  ISETP.GE.U32.AND P1, PT, R20, 0x4, PT ;  /* 0x000000041400780c */ /* 0x000fe40003f26070 */
[----:B-1----:R-:W-:-:S04]  /*0ed0*/  LOP3.LUT R21, R8, 0x3, RZ, 0xc0, !PT ;  /* 0x0000000308157812 */ /* 0x002fc800078ec0ff */
[----:B------:R-:W-:-:S07]  /*0ee0*/  ISETP.NE.AND P0, PT, R21, RZ, PT ;  /* 0x000000ff1500720c */ /* 0x000fce0003f05270 */
[----:B------:R-:W-:Y:S06]  /*0ef0*/  @!P1 BRA `(.L_x_41) ;  /* 0x0000000000749947 */ /* 0x000fec0003800000 */
[----:B------:R-:W-:-:S05]  /*0f00*/  IMAD R19, R7, 0x80, R0 ;  /* 0x0000008007137824 */ /* 0x000fca00078e0200 */
[----:B------:R-:W-:-:S13]  /*0f10*/  ISETP.GE.AND P2, PT, R19, R6, PT ;  /* 0x000000061300720c */ /* 0x000fda0003f46270 */
[----:B0-----:R-:W-:-:S06]  /*0f20*/  @!P2 IMAD.WIDE R10, R19, 0x4, R2 ;  /* 0x00000004130aa825 */ /* 0x001fcc00078e0202 */
        /* <DEDUP_REMOVED lines=8> */
[----:B------:R-:W-:Y:S01]  /*0fb0*/  IADD3 R25, PT, PT, R19, 0x100, RZ ;  /* 0x0000010013197810 */ /* 0x000fe20007ffe0ff */
[----:B------:R-:W-:-:S03]  /*0fc0*/  @!P1 IMAD.WIDE R16, R17, 0x4, R4 ;  /* 0x0000000411109825 */ /* 0x000fc600078e0204 */
[----:B------:R-:W-:-:S13]  /*0fd0*/  ISETP.GE.AND P2, PT, R25, R6, PT ;  /* 0x000000061900720c */ /* 0x000fda0003f46270 */
[----:B------:R-:W-:-:S04]  /*0fe0*/  @!P2 IMAD.WIDE R10, R25, 0x4, R2 ;  /* 0x00000004190aa825 */ /* 0x000fc800078e0202 */
[----:B--2---:R-:W-:-:S05]  /*0ff0*/  @!P1 VIADD R23, R14, 0x1 ;  /* 0x000000010e179836 */ /* 0x004fca0000000000 */
[----:B------:R1:W-:Y:S04]  /*1000*/  @!P1 STG.E desc[UR6][R16.64], R23 ;  /* 0x0000001710009986 */ /* 0x0003e8000c101906 */
[----:B------:R-:W2:Y:S01]  /*1010*/  @!P2 LDG.E R10, desc[UR6][R10.64] ;  /* 0x000000060a0aa981 */ /* 0x000ea2000c1e1900 */
[----:B------:R-:W-:Y:S01]  /*1020*/  IADD3 R19, PT, PT, R19, 0x180, RZ ;  /* 0x0000018013137810 */ /* 0x000fe20007ffe0ff */
        /* <DEDUP_REMOVED lines=10> */
.L_x_41:
[----:B------:R-:W-:Y:S05]  /*10d0*/  @!P0 EXIT ;  /* 0x000000000000894d */ /* 0x000fea0003800000 */
[----:B------:R-:W-:Y:S02]  /*10e0*/  ISETP.NE.AND P1, PT, R21, 0x1, PT ;  /* 0x000000011500780c */ /* 0x000fe40003f25270 */
[----:B------:R-:W-:-:S04]  /*10f0*/  LOP3.LUT R8, R8, 0x1, RZ, 0xc0, !PT ;  /* 0x0000000108087812 */ /* 0x000fc800078ec0ff */
[----:B------:R-:W-:-:S07]  /*1100*/  ISETP.NE.U32.AND P0, PT, R8, 0x1, PT ;  /* 0x000000010800780c */ /* 0x000fce0003f05070 */
[----:B------:R-:W-:Y:S06]  /*1110*/  @!P1 BRA `(.L_x_42) ;  /* 0x00000000003c9947 */ /* 0x000fec0003800000 */
[----:B0-----:R-:W-:-:S04]  /*1120*/  LEA R11, R7, R0, 0x7 ;  /* 0x00000000070b7211 */ /* 0x001fc800078e38ff */
[----:B------:R-:W-:-:S13]  /*1130*/  ISETP.GE.AND P1, PT, R11, R6, PT ;  /* 0x000000060b00720c */ /* 0x000fda0003f26270 */
[----:B-1----:R-:W-:-:S06]  /*1140*/  @!P1 IMAD.WIDE R8, R11, 0x4, R2 ;  /* 0x000000040b089825 */ /* 0x002fcc00078e0202 */
[----:B------:R-:W2:Y:S01]  /*1150*/  @!P1 LDG.E R8, desc[UR6][R8.64] ;  /* 0x0000000608089981 */ /* 0x000ea2000c1e1900 */
[C---:B------:R-:W-:Y:S02]  /*1160*/  VIADD R15, R11.reuse, 0x80 ;  /* 0x000000800b0f7836 */ /* 0x040fe40000000000 */
[----:B------:R-:W-:-:S03]  /*1170*/  @!P1 IMAD.WIDE R10, R11, 0x4, R4 ;  /* 0x000000040b0a9825 */ /* 0x000fc600078e0204 */
[----:B------:R-:W-:-:S13]  /*1180*/  ISETP.GE.AND P2, PT, R15, R6, PT ;  /* 0x000000060f00720c */ /* 0x000fda0003f46270 */
[----:B------:R-:W-:Y:S01]  /*1190*/  @!P2 IMAD.WIDE R12, R15, 0x4, R2 ;  /* 0x000000040f0ca825 */ /* 0x000fe200078e0202 */
[----:B--2---:R-:W-:-:S05]  /*11a0*/  @!P1 IADD3 R17, PT, PT, R8, 0x1, RZ ;  /* 0x0000000108119810 */ /* 0x004fca0007ffe0ff */
[----:B------:R2:W-:Y:S04]  /*11b0*/  @!P1 STG.E desc[UR6][R10.64], R17 ;  /* 0x000000110a009986 */ /* 0x0005e8000c101906 */
[----:B------:R-:W3:Y:S01]  /*11c0*/  @!P2 LDG.E R12, desc[UR6][R12.64] ;  /* 0x000000060c0ca981 */ /* 0x000ee2000c1e1900 */
[----:B------:R-:W-:Y:S01]  /*11d0*/  @!P2 IMAD.WIDE R14, R15, 0x4, R4 ;  /* 0x000000040f0ea825 */ /* 0x000fe200078e0204 */
[----:B------:R-:W-:-:S03]  /*11e0*/  IADD3 R7, PT, PT, R7, 0x2, RZ ;  /* 0x0000000207077810 */ /* 0x000fc60007ffe0ff */
[----:B---3--:R-:W-:-:S05]  /*11f0*/  @!P2 VIADD R19, R12, 0x1 ;  /* 0x000000010c13a836 */ /* 0x008fca0000000000 */
[----:B------:R2:W-:Y:S02]  /*1200*/  @!P2 STG.E desc[UR6][R14.64], R19 ;  /* 0x000000130e00a986 */ /* 0x0005e4000c101906 */
.L_x_42:
[----:B------:R-:W-:Y:S05]  /*1210*/  @P0 EXIT ;  /* 0x000000000000094d */ /* 0x000fea0003800000 */
[----:B------:R-:W-:-:S05]  /*1220*/  IMAD R7, R7, 0x80, R0 ;  /* 0x0000008007077824 */ /* 0x000fca00078e0200 */
[----:B------:R-:W-:-:S13]  /*1230*/  ISETP.GE.AND P0, PT, R7, R6, PT ;  /* 0x000000060700720c */ /* 0x000fda0003f06270 */
[----:B------:R-:W-:Y:S05]  /*1240*/  @P0 EXIT ;  /* 0x000000000000094d */ /* 0x000fea0003800000 */
[----:B------:R-:W-:-:S06]  /*1250*/  IMAD.WIDE R2, R7, 0x4, R2 ;  /* 0x0000000407027825 */ /* 0x000fcc00078e0202 */
[----:B------:R-:W3:Y:S01]  /*1260*/  LDG.E R2, desc[UR6][R2.64] ;  /* 0x0000000602027981 */ /* 0x000ee2000c1e1900 */
[----:B------:R-:W-:Y:S01]  /*1270*/  IMAD.WIDE R4, R7, 0x4, R4 ;  /* 0x0000000407047825 */ /* 0x000fe200078e0204 */
[----:B---3--:R-:W-:-:S05]  /*1280*/  IADD3 R7, PT, PT, R2, 0x1, RZ ;  /* 0x0000000102077810 */ /* 0x008fca0007ffe0ff */
[----:B------:R-:W-:Y:S01]  /*1290*/  STG.E desc[UR6][R4.64], R7 ;  /* 0x0000000704007986 */ /* 0x000fe2000c101906 */
[----:B------:R-:W-:Y:S05]  /*12a0*/  EXIT ;  /* 0x000000000000794d */ /* 0x000fea0003800000 */
.L_x_43:
        /* <DEDUP_REMOVED lines=13> */
.L_x_46:


//--------------------- .text._ZN3cub18CUB_300001_SM_10006detail11EmptyKernelIvEEvv --------------------------
	.section	.text._ZN3cub18CUB_300001_SM_10006detail11EmptyKernelIvEEvv,"ax",@progbits
	.align	128
        .global         _ZN3cub18CUB_300001_SM_10006detail11EmptyKernelIvEEvv
        .type           _ZN3cub18CUB_300001_SM_10006detail11EmptyKernelIvEEvv,@function
        .size           _ZN3cub18CUB_300001_SM_10006detail11EmptyKernelIvEEvv,(.L_x_47 - _ZN3cub18CUB_300001_SM_10006detail11EmptyKernelIvEEvv)
        .other          _ZN3cub18CUB_300001_SM_10006detail11EmptyKernelIvEEvv,@"STO_CUDA_ENTRY STV_DEFAULT"
_ZN3cub18CUB_300001_SM_10006detail11EmptyKernelIvEEvv:
.text._ZN3cub18CUB_300001_SM_10006detail11EmptyKernelIvEEvv:
[----:B------:R-:W-:Y:S01]  /*0000*/  LDC R1, c[0x0][0x37c] ;  /* 0x0000df00ff017b82 */ /* 0x000fe20000000800 */
[----:B------:R-:W-:Y:S05]  /*0010*/  EXIT ;  /* 0x000000000000794d */ /* 0x000fea0003800000 */
.L_x_44:
        /* <DEDUP_REMOVED lines=14> */
.L_x_47:


//--------------------- .nv.shared.reserved.0     --------------------------
	.section	.nv.shared.reserved.0,"aw",@nobits
	.weak		__nv_reservedSMEM_offset_0_alias
	.size		__nv_reservedSMEM_offset_0_alias, 0, 64
	.other		__nv_reservedSMEM_offset_0_alias,@"STO_CUDA_RESERVED_SHARED STV_DEFAULT"
__nv_reservedSMEM_offset_0_alias:
	.zero		0
	.zero		64


//--------------------- .nv.global                --------------------------
	.section	.nv.global,"aw",@nobits
.nv.global:
	.type		_ZN30_INTERNAL_fd61879c_4_k_cu_main6thrust24THRUST_300001_SM_1000_NS12placeholders2_8E,@object
	.size		_ZN30_INTERNAL_fd61879c_4_k_cu_main6thrust24THRUST_300001_SM_1000_NS12placeholders2_8E,(_ZN30_INTERNAL_fd61879c_4_k_cu_main4cuda3std3__432_GLOBAL__N__fd61879c_4_k_cu_main6ignoreE - _ZN30_INTERNAL_fd61879c_4_k_cu_main6thrust24THRUST_300001_SM_1000_NS12placeholders2_8E)
_ZN30_INTERNAL_fd61879c_4_k_cu_main6thrust24THRUST_300001_SM_1000_NS12placeholders2_8E:
	.zero		1
	.type		_ZN30_INTERNAL_fd61879c_4_k_cu_main4cuda3std3__432_GLOBAL__N__fd61879c_4_k_cu_main6ignoreE,@object
	.size		_ZN30_INTERNAL_fd61879c_4_k_cu_main4cuda3std3__432_GLOBAL__N__fd61879c_4_k_cu_main6ignoreE,(_ZN30_INTERNAL_fd61879c_4_k_cu_main4cuda3std6ranges3__45__cpo4dataE - _ZN30_INTERNAL_fd61879c_4_k_cu_main4cuda3std3__432_GLOBAL__N__fd61879c_4_k_cu_main6ignoreE)
_ZN30_INTERNAL_fd61879c_4_k_cu_main4cuda3std3__432_GLOBAL__N__fd61879c_4_k_cu_main6ignoreE:
	.zero		1
	.type		_ZN30_INTERNAL_fd61879c_4_k_cu_main4cuda3std6ranges3__45__cpo4dataE,@object
	.size		_ZN30_INTERNAL_fd61879c_4_k_cu_main4cuda3std6ranges3__45__cpo4dataE,(_ZN30_INTERNAL_fd61879c_4_k_cu_main6thrust24THRUST_300001_SM_1000_NS6system3cpp3parE - _ZN30_INTERNAL_fd61879c_4_k_cu_main4cuda3std6ranges3__45__cpo4dataE)
_ZN30_INTERNAL_fd61879c_4_k_cu_main4cuda3std6ranges3__45__cpo4dataE:
	.zero		1
	.type		_ZN30_INTERNAL_fd61879c_4_k_cu_main6thrust24THRUST_300001_SM_1000_NS6system3cpp3parE,@object
	.size		_ZN30_INTERNAL_fd61879c_4_k_cu_main6thrust24THRUST_300001_SM_1000_NS6system3cpp3parE,(_ZN30_INTERNAL_fd61879c_4_k_cu_main4cuda3std3__45__cpo5beginE - _ZN30_INTERNAL_fd61879c_4_k_cu_main6thrust24THRUST_300001_SM_1000_NS6system3cpp3parE)
_ZN30_INTERNAL_fd61879c_4_k_cu_main6thrust24THRUST_300001_SM_1000_NS6system3cpp3parE:
	.zero		1
	.type		_ZN30_INTERNAL_fd61879c_4_k_cu_main4cuda3std3__45__cpo5beginE,@object
	.size		_ZN30_INTERNAL_fd61879c_4_k_cu_main4cuda3std3__45__cpo5beginE,(_ZN30_INTERNAL_fd61879c_4_k_cu_main4cuda3std6ranges3__45__cpo5beginE - _ZN30_INTERNAL_fd61879c_4_k_cu_main4cuda3std3__45__cpo5beginE)
_ZN30_INTERNAL_fd61879c_4_k_cu_main4cuda3std3__45__cpo5beginE:
	.zero		1
	.type		_ZN30_INTERNAL_fd61879c_4_k_cu_main4cuda3std6ranges3__45__cpo5beginE,@object
	.size		_ZN30_INTERNAL_fd61879c_4_k_cu_main4cuda3std6ranges3__45__cpo5beginE,(_ZN30_INTERNAL_fd61879c_4_k_cu_main6thrust24THRUST_300001_SM_1000_NS6deviceE - _ZN30_INTERNAL_fd61879c_4_k_cu_main4cuda3std6ranges3__45__cpo5beginE)
_ZN30_INTERNAL_fd61879c_4_k_cu_main4cuda3std6ranges3__45__cpo5beginE:
	.zero		1
	.type		_ZN30_INTERNAL_fd61879c_4_k_cu_main6thrust24THRUST_300001_SM_1000_NS6deviceE,@object
	.size		_ZN30_INTERNAL_fd61879c_4_k_cu_main6thrust24THRUST_300001_SM_1000_NS6deviceE,(_ZN30_INTERNAL_fd61879c_4_k_cu_main4cuda3std3__47nulloptE - _ZN30_INTERNAL_fd61879c_4_k_cu_main6thrust24THRUST_300001_SM_1000_NS6deviceE)
_ZN30_INTERNAL_fd61879c_4_k_cu_main6thrust24THRUST_300001_SM_1000_NS6deviceE:
	.zero		1
	.type		_ZN30_INTERNAL_fd61879c_4_k_cu_main4cuda3std3__47nulloptE,@object
	.size		_ZN30_INTERNAL_fd61879c_4_k_cu_main4cuda3std3__47nulloptE,(_ZN30_INTERNAL_fd61879c_4_k_cu_main4cuda3std6ranges3__45__cpo8distanceE - _ZN30_INTERNAL_fd61879c_4_k_cu_main4cuda3std3__47nulloptE)
_ZN30_INTERNAL_fd61879c_4_k_cu_main4cuda3std3__47nulloptE:
	.zero		1
	.type		_ZN30_INTERNAL_fd61879c_4_k_cu_main4cuda3std6ranges3__45__cpo8distanceE,@object
	.size		_ZN30_INTERNAL_fd61879c_4_k_cu_main4cuda3std6ranges3__45__cpo8distanceE,(_ZN30_INTERNAL_fd61879c_4_k_cu_main6thrust24THRUST_300001_SM_1000_NS12placeholders2_4E - _ZN30_INTERNAL_fd61879c_4_k_cu_main4cuda3std6ranges3__45__cpo8distanceE)
_ZN30_INTERNAL_fd61879c_4_k_cu_main4cuda3std6ranges3__45__cpo8distanceE:
	.zero		1
	.type		_ZN30_INTERNAL_fd61879c_4_k_cu_main6thrust24THRUST_300001_SM_1000_NS12placeholders2_4E,@object
	.size		_ZN30_INTERNAL_fd61879c_4_k_cu_main6thrust24THRUST_300001_SM_1000_NS12placeholders2_4E,(_ZN30_INTERNAL_fd61879c_4_k_cu_main4cuda3std3__45__cpo6rbeginE - _ZN30_INTERNAL_fd61879c_4_k_cu_main6thrust24THRUST_300001_SM_1000_NS12placeholders2_4E)
_ZN30_INTERNAL_fd61879c_4_k_cu_main6thrust24THRUST_300001_SM_1000_NS12placeholders2_4E:
	.zero		1
	.type		_ZN30_INTERNAL_fd61879c_4_k_cu_main4cuda3std3__45__cpo6rbeginE,@object
	.size		_ZN30_INTERNAL_fd61879c_4_k_cu_main4cuda3std3__45__cpo6rbeginE,(_ZN30_INTERNAL_fd61879c_4_k_cu_main4cuda3std6ranges3__45__cpo7advanceE - _ZN30_INTERNAL_fd61879c_4_k_cu_main4cuda3std3__45__cpo6rbeginE)
_ZN30_INTERNAL_fd61879c_4_k_cu_main4cuda3std3__45__cpo6rbeginE:
	.zero		1
	.type		_ZN30_INTERNAL_fd61879c_4_k_cu_main4cuda3std6ranges3__45__cpo7advanceE,@object
	.size		_ZN30_INTERNAL_fd61879c_4_k_cu_main4cuda3std6ranges3__45__cpo7advanceE,(_ZN30_INTERNAL_fd61879c_4_k_cu_main6thrust24THRUST_300001_SM_1000_NS12placeholders3_10E - _ZN30_INTERNAL_fd61879c_4_k_cu_main4cuda3std6ranges3__45__cpo7advanceE)
_ZN30_INTERNAL_fd61879c_4_k_cu_main4cuda3std6ranges3__45__cpo7advanceE:
	.zero		1
	.type		_ZN30_INTERNAL_fd61879c_4_k_cu_main6thrust24THRUST_300001_SM_1000_NS12placeholders3_10E,@object
	.size		_ZN30_INTERNAL_fd61879c_4_k_cu_main6thrust24THRUST_300001_SM_1000_NS12placeholders3_10E,(_ZN30_INTERNAL_fd61879c_4_k_cu_main4cuda3std3__48in_placeE - _ZN30_INTERNAL_fd61879c_4_k_cu_main6thrust24THRUST_300001_SM_1000_NS12placeholders3_10E)
_ZN30_INTERNAL_fd61879c_4_k_cu_main6thrust24THRUST_300001_SM_1000_NS12placeholders3_10E:
	.zero		1
	.type		_ZN30_INTERNAL_fd61879c_4_k_cu_main4cuda3std3__48in_placeE,@object
	.size		_ZN30_INTERNAL_fd61879c_4_k_cu_main4cuda3std3__48in_placeE,(_ZN30_INTERNAL_fd61879c_4_k_cu_main4cuda3std6ranges3__45__cpo4sizeE - _ZN30_INTERNAL_fd61879c_4_k_cu_main4cuda3std3__48in_placeE)
_ZN30_INTERNAL_fd61879c_4_k_cu_main4cuda3std3__48in_placeE:
	.zero		1
	.type		_ZN30_INTERNAL_fd61879c_4_k_cu_main4cuda3std6ranges3__45__cpo4sizeE,@object
	.size		_ZN30_INTERNAL_fd61879c_4_k_cu_main4cuda3std6ranges3__45__cpo4sizeE,(_ZN30_INTERNAL_fd61879c_4_k_cu_main6thrust24THRUST_300001_SM_1000_NS12placeholders2_2E - _ZN30_INTERNAL_fd61879c_4_k_cu_main4cuda3std6ranges3__45__cpo4sizeE)
_ZN30_INTERNAL_fd61879c_4_k_cu_main4cuda3std6ranges3__45__cpo4sizeE:
	.zero		1
	.type		_ZN30_INTERNAL_fd61879c_4_k_cu_main6thrust24THRUST_300001_SM_1000_NS12placeholders2_2E,@object
	.size		_ZN30_INTERNAL_fd61879c_4_k_cu_main6thrust24THRUST_300001_SM_1000_NS12placeholders2_2E,(_ZN30_INTERNAL_fd61879c_4_k_cu_main4cuda3std3__45__cpo6cbeginE - _ZN30_INTERNAL_fd61879c_4_k_cu_main6thrust24THRUST_300001_SM_1000_NS12placeholders2_2E)
_ZN30_INTERNAL_fd61879c_4_k_cu_main6thrust24THRUST_300001_SM_1000_NS12placeholders2_2E:
	.zero		1
	.type		_ZN30_INTERNAL_fd61879c_4_k_cu_main4cuda3std3__45__cpo6cbeginE,@object
	.size		_ZN30_INTERNAL_fd61879c_4_k_cu_main4cuda3std3__45__cpo6cbeginE,(_ZN30_INTERNAL_fd61879c_4_k_cu_main4cuda3std6ranges3__45__cpo6cbeginE - _ZN30_INTERNAL_fd61879c_4_k_cu_main4cuda3std3__45__cpo6cbeginE)
_ZN30_INTERNAL_fd61879c_4_k_cu_main4cuda3std3__45__cpo6cbeginE:
	.zero		1
	.type		_ZN30_INTERNAL_fd61879c_4_k_cu_main4cuda3std6ranges3__45__cpo6cbeginE,@object
	.size		_ZN30_INTERNAL_fd61879c_4_k_cu_main4cuda3std6ranges3__45__cpo6cbeginE,(_ZN30_INTERNAL_fd61879c_4_k_cu_main6thrust24THRUST_300001_SM_1000_NS12placeholders2_6E - _ZN30_INTERNAL_fd61879c_4_k_cu_main4cuda3std6ranges3__45__cpo6cbeginE)
_ZN30_INTERNAL_fd61879c_4_k_cu_main4cuda3std6ranges3__45__cpo6cbeginE:
	.zero		1
	.type		_ZN30_INTERNAL_fd61879c_4_k_cu_main6thrust24THRUST_300001_SM_1000_NS12placeholders2_6E,@object
	.size		_ZN30_INTERNAL_fd61879c_4_k_cu_main6thrust24THRUST_300001_SM_1000_NS12placeholders2_6E,(_ZN30_INTERNAL_fd61879c_4_k_cu_main4cuda3std3__45__cpo7crbeginE - _ZN30_INTERNAL_fd61879c_4_k_cu_main6thrust24THRUST_300001_SM_1000_NS12placeholders2_6E)
_ZN30_INTERNAL_fd61879c_4_k_cu_main6thrust24THRUST_300001_SM_1000_NS12placeholders2_6E:
	.zero		1
	.type		_ZN30_INTERNAL_fd61879c_4_k_cu_main4cuda3std3__45__cpo7crbeginE,@object
	.size		_ZN30_INTERNAL_fd61879c_4_k_cu_main4cuda3std3__45__cpo7crbeginE,(_ZN30_INTERNAL_fd61879c_4_k_cu_main4cuda3std6ranges3__45__cpo4nextE - _ZN30_INTERNAL_fd61879c_4_k_cu_main4cuda3std3__45__cpo7crbeginE)
_ZN30_INTERNAL_fd61879c_4_k_cu_main4cuda3std3__45__cpo7crbeginE:
	.zero		1
	.type		_ZN30_INTERNAL_fd61879c_4_k_cu_main4cuda3std6ranges3__45__cpo4nextE,@object
	.size		_ZN30_INTERNAL_fd61879c_4_k_cu_main4cuda3std6ranges3__45__cpo4nextE,(_ZN30_INTERNAL_fd61879c_4_k_cu_main4cuda3std6ranges3__45__cpo4swapE - _ZN30_INTERNAL_fd61879c_4_k_cu_main4cuda3std6ranges3__45__cpo4nextE)
_ZN30_INTERNAL_fd61879c_4_k_cu_main4cuda3std6ranges3__45__cpo4nextE:
	.zero		1
	.type		_ZN30_INTERNAL_fd61879c_4_k_cu_main4cuda3std6ranges3__45__cpo4swapE,@object
	.size		_ZN30_INTERNAL_fd61879c_4_k_cu_main4cuda3std6ranges3__45__cpo4swapE,(_ZN30_INTERNAL_fd61879c_4_k_cu_main6thrust24THRUST_300001_SM_1000_NS8cuda_cub10par_nosyncE - _ZN30_INTERNAL_fd61879c_4_k_cu_main4cuda3std6ranges3__45__cpo4swapE)
_ZN30_INTERNAL_fd61879c_4_k_cu_main4cuda3std6ranges3__45__cpo4swapE:
	.zero		1
	.type		_ZN30_INTERNAL_fd61879c_4_k_cu_main6thrust24THRUST_300001_SM_1000_NS8cuda_cub10par_nosyncE,@object
	.size		_ZN30_INTERNAL_fd61879c_4_k_cu_main6thrust24THRUST_300001_SM_1000_NS8cuda_cub10par_nosyncE,(_ZN30_INTERNAL_fd61879c_4_k_cu_main6thrust24THRUST_300001_SM_1000_NS3seqE - _ZN30_INTERNAL_fd61879c_4_k_cu_main6thrust24THRUST_300001_SM_1000_NS8cuda_cub10par_nosyncE)
_ZN30_INTERNAL_fd61879c_4_k_cu_main6thrust24THRUST_300001_SM_1000_NS8cuda_cub10par_nosyncE:
	.zero		1
	.type		_ZN30_INTERNAL_fd61879c_4_k_cu_main6thrust24THRUST_300001_SM_1000_NS3seqE,@object
	.size		_ZN30_INTERNAL_fd61879c_4_k_cu_main6thrust24THRUST_300001_SM_1000_NS3seqE,(_ZN30_INTERNAL_fd61879c_4_k_cu_main4cuda3std3__420unreachable_sentinelE - _ZN30_INTERNAL_fd61879c_4_k_cu_main6thrust24THRUST_300001_SM_1000_NS3seqE)
_ZN30_INTERNAL_fd61879c_4_k_cu_main6thrust24THRUST_300001_SM_1000_NS3seqE:
	.zero		1
	.type		_ZN30_INTERNAL_fd61879c_4_k_cu_main4cuda3std3__420unreachable_sentinelE,@object
	.size		_ZN30_INTERNAL_fd61879c_4_k_cu_main4cuda3std3__420unreachable_sentinelE,(_ZN30_INTERNAL_fd61879c_4_k_cu_main4cuda3std6ranges3__45__cpo5ssizeE - _ZN30_INTERNAL_fd61879c_4_k_cu_main4cuda3std3__420unreachable_sentinelE)
_ZN30_INTERNAL_fd61879c_4_k_cu_main4cuda3std3__420unreachable_sentinelE:
	.zero		1
	.type		_ZN30_INTERNAL_fd61879c_4_k_cu_main4cuda3std6ranges3__45__cpo5ssizeE,@object
	.size		_ZN30_INTERNAL_fd61879c_4_k_cu_main4cuda3std6ranges3__45__cpo5ssizeE,(_ZN30_INTERNAL_fd61879c_4_k_cu_main6thrust24THRUST_300001_SM_1000_NS12placeholders2_3E - _ZN30_INTERNAL_fd61879c_4_k_cu_main4cuda3std6ranges3__45__cpo5ssizeE)
_ZN30_INTERNAL_fd61879c_4_k_cu_main4cuda3std6ranges3__45__cpo5ssizeE:
	.zero		1
	.type		_ZN30_INTERNAL_fd61879c_4_k_cu_main6thrust24THRUST_300001_SM_1000_NS12placeholders2_3E,@object
	.size		_ZN30_INTERNAL_fd61879c_4_k_cu_main6thrust24THRUST_300001_SM_1000_NS12placeholders2_3E,(_ZN30_INTERNAL_fd61879c_4_k_cu_main4cuda3std3__45__cpo4cendE - _ZN30_INTERNAL_fd61879c_4_k_cu_main6thrust24THRUST_300001_SM_1000_NS12placeholders2_3E)
_ZN30_INTERNAL_fd61879c_4_k_cu_main6thrust24THRUST_300001_SM_1000_NS12placeholders2_3E:
	.zero		1
	.type		_ZN30_INTERNAL_fd61879c_4_k_cu_main4cuda3std3__45__cpo4cendE,@object
	.size		_ZN30_INTERNAL_fd61879c_4_k_cu_main4cuda3std3__45__cpo4cendE,(_ZN30_INTERNAL_fd61879c_4_k_cu_main4cuda3std6ranges3__45__cpo4cendE - _ZN30_INTERNAL_fd61879c_4_k_cu_main4cuda3std3__45__cpo4cendE)
_ZN30_INTERNAL_fd61879c_4_k_cu_main4cuda3std3__45__cpo4cendE:
	.zero		1
	.type		_ZN30_INTERNAL_fd61879c_4_k_cu_main4cuda3std6ranges3__45__cpo4cendE,@object
	.size		_ZN30_INTERNAL_fd61879c_4_k_cu_main4cuda3std6ranges3__45__cpo4cendE,(_ZN30_INTERNAL_fd61879c_4_k_cu_main6thrust24THRUST_300001_SM_1000_NS12placeholders2_7E - _ZN30_INTERNAL_fd61879c_4_k_cu_main4cuda3std6ranges3__45__cpo4cendE)
_ZN30_INTERNAL_fd61879c_4_k_cu_main4cuda3std6ranges3__45__cpo4cendE:
	.zero		1
	.type		_ZN30_INTERNAL_fd61879c_4_k_cu_main6thrust24THRUST_300001_SM_1000_NS12placeholders2_7E,@object
	.size		_ZN30_INTERNAL_fd61879c_4_k_cu_main6thrust24THRUST_300001_SM_1000_NS12placeholders2_7E,(_ZN30_INTERNAL_fd61879c_4_k_cu_main4cuda3std3__45__cpo5crendE - _ZN30_INTERNAL_fd61879c_4_k_cu_main6thrust24THRUST_300001_SM_1000_NS12placeholders2_7E)
_ZN30_INTERNAL_fd61879c_4_k_cu_main6thrust24THRUST_300001_SM_1000_NS12placeholders2_7E:
	.zero		1
	.type		_ZN30_INTERNAL_fd61879c_4_k_cu_main4cuda3std3__45__cpo5crendE,@object
	.size		_ZN30_INTERNAL_fd61879c_4_k_cu_main4cuda3std3__45__cpo5crendE,(_ZN30_INTERNAL_fd61879c_4_k_cu_main4cuda3std6ranges3__45__cpo4prevE - _ZN30_INTERNAL_fd61879c_4_k_cu_main4cuda3std3__45__cpo5crendE)
_ZN30_INTERNAL_fd61879c_4_k_cu_main4cuda3std3__45__cpo5crendE:
	.zero		1
	.type		_ZN30_INTERNAL_fd61879c_4_k_cu_main4cuda3std6ranges3__45__cpo4prevE,@object
	.size		_ZN30_INTERNAL_fd61879c_4_k_cu_main4cuda3std6ranges3__45__cpo4prevE,(_ZN30_INTERNAL_fd61879c_4_k_cu_main4cuda3std6ranges3__45__cpo9iter_moveE - _ZN30_INTERNAL_fd61879c_4_k_cu_main4cuda3std6ranges3__45__cpo4prevE)
_ZN30_INTERNAL_fd61879c_4_k_cu_main4cuda3std6ranges3__45__cpo4prevE:
	.zero		1
	.type		_ZN30_INTERNAL_fd61879c_4_k_cu_main4cuda3std6ranges3__45__cpo9iter_moveE,@object
	.size		_ZN30_INTERNAL_fd61879c_4_k_cu_main4cuda3std6ranges3__45__cpo9iter_moveE,(_ZN30_INTERNAL_fd61879c_4_k_cu_main6thrust24THRUST_300001_SM_1000_NS6system6detail10sequential3seqE - _ZN30_INTERNAL_fd61879c_4_k_cu_main4cuda3std6ranges3__45__cpo9iter_moveE)
_ZN30_INTERNAL_fd61879c_4_k_cu_main4cuda3std6ranges3__45__cpo9iter_moveE:
	.zero		1
	.type		_ZN30_INTERNAL_fd61879c_4_k_cu_main6thrust24THRUST_300001_SM_1000_NS6system6detail10sequential3seqE,@object
	.size		_ZN30_INTERNAL_fd61879c_4_k_cu_main6thrust24THRUST_300001_SM_1000_NS6system6detail10sequential3seqE,(_ZN30_INTERNAL_fd61879c_4_k_cu_main6thrust24THRUST_300001_SM_1000_NS12placeholders2_9E - _ZN30_INTERNAL_fd61879c_4_k_cu_main6thrust24THRUST_300001_SM_1000_NS6system6detail10sequential3seqE)
_ZN30_INTERNAL_fd61879c_4_k_cu_main6thrust24THRUST_300001_SM_1000_NS6system6detail10sequential3seqE:
	.zero		1
	.type		_ZN30_INTERNAL_fd61879c_4_k_cu_main6thrust24THRUST_300001_SM_1000_NS12placeholders2_9E,@object
	.size		_ZN30_INTERNAL_fd61879c_4_k_cu_main6thrust24THRUST_300001_SM_1000_NS12placeholders2_9E,(_ZN30_INTERNAL_fd61879c_4_k_cu_main4cuda3std3__419piecewise_constructE - _ZN30_INTERNAL_fd61879c_4_k_cu_main6thrust24THRUST_300001_SM_1000_NS12placeholders2_9E)
_ZN30_INTERNAL_fd61879c_4_k_cu_main6thrust24THRUST_300001_SM_1000_NS12placeholders2_9E:
	.zero		1
	.type		_ZN30_INTERNAL_fd61879c_4_k_cu_main4cuda3std3__419piecewise_constructE,@object
	.size		_ZN30_INTERNAL_fd61879c_4_k_cu_main4cuda3std3__419piecewise_constructE,(_ZN30_INTERNAL_fd61879c_4_k_cu_main4cuda3std6ranges3__45__cpo5cdataE - _ZN30_INTERNAL_fd61879c_4_k_cu_main4cuda3std3__419piecewise_constructE)
_ZN30_INTERNAL_fd61879c_4_k_cu_main4cuda3std3__419piecewise_constructE:
	.zero		1
	.type		_ZN30_INTERNAL_fd61879c_4_k_cu_main4cuda3std6ranges3__45__cpo5cdataE,@object
	.size		_ZN30_INTERNAL_fd61879c_4_k_cu_main4cuda3std6ranges3__45__cpo5cdataE,(_ZN30_INTERNAL_fd61879c_4_k_cu_main6thrust24THRUST_300001_SM_1000_NS12placeholders2_1E - _ZN30_INTERNAL_fd61879c_4_k_cu_main4cuda3std6ranges3__45__cpo5cdataE)
_ZN30_INTERNAL_fd61879c_4_k_cu_main4cuda3std6ranges3__45__cpo5cdataE:
	.zero		1
	.type		_ZN30_INTERNAL_fd61879c_4_k_cu_main6thrust24THRUST_300001_SM_1000_NS12placeholders2_1E,@object
	.size		_ZN30_INTERNAL_fd61879c_4_k_cu_main6thrust24THRUST_300001_SM_1000_NS12placeholders2_1E,(_ZN30_INTERNAL_fd61879c_4_k_cu_main4cuda3std3__45__cpo3endE - _ZN30_INTERNAL_fd61879c_4_k_cu_main6thrust24THRUST_300001_SM_1000_NS12placeholders2_1E)
_ZN30_INTERNAL_fd61879c_4_k_cu_main6thrust24THRUST_300001_SM_1000_NS12placeholders2_1E:
	.zero		1
	.type		_ZN30_INTERNAL_fd61879c_4_k_cu_main4cuda3std3__45__cpo3endE,@object
	.size		_ZN30_INTERNAL_fd61879c_4_k_cu_main4cuda3std3__45__cpo3endE,(_ZN30_INTERNAL_fd61879c_4_k_cu_main4cuda3std6ranges3__45__cpo3endE - _ZN30_INTERNAL_fd61879c_4_k_cu_main4cuda3std3__45__cpo3endE)
_ZN30_INTERNAL_fd61879c_4_k_cu_main4cuda3std3__45__cpo3endE:
	.zero		1
	.type		_ZN30_INTERNAL_fd61879c_4_k_cu_main4cuda3std6ranges3__45__cpo3endE,@object
	.size		_ZN30_INTERNAL_fd61879c_4_k_cu_main4cuda3std6ranges3__45__cpo3endE,(_ZN30_INTERNAL_fd61879c_4_k_cu_main6thrust24THRUST_300001_SM_1000_NS12placeholders2_5E - _ZN30_INTERNAL_fd61879c_4_k_cu_main4cuda3std6ranges3__45__cpo3endE)
_ZN30_INTERNAL_fd61879c_4_k_cu_main4cuda3std6ranges3__45__cpo3endE:
	.zero		1
	.type		_ZN30_INTERNAL_fd61879c_4_k_cu_main6thrust24THRUST_300001_SM_1000_NS12placeholders2_5E,@object
	.size		_ZN30_INTERNAL_fd61879c_4_k_cu_main6thrust24THRUST_300001_SM_1000_NS12placeholders2_5E,(_ZN30_INTERNAL_fd61879c_4_k_cu_main4cuda3std3__45__cpo4rendE - _ZN30_INTERNAL_fd61879c_4_k_cu_main6thrust24THRUST_300001_SM_1000_NS12placeholders2_5E)
_ZN30_INTERNAL_fd61879c_4_k_cu_main6thrust24THRUST_300001_SM_1000_NS12placeholders2_5E:
	.zero		1
	.type		_ZN30_INTERNAL_fd61879c_4_k_cu_main4cuda3std3__45__cpo4rendE,@object
	.size		_ZN30_INTERNAL_fd61879c_4_k_cu_main4cuda3std3__45__cpo4rendE,(_ZN30_INTERNAL_fd61879c_4_k_cu_main4cuda3std6ranges3__45__cpo9iter_swapE - _ZN30_INTERNAL_fd61879c_4_k_cu_main4cuda3std3__45__cpo4rendE)
_ZN30_INTERNAL_fd61879c_4_k_cu_main4cuda3std3__45__cpo4rendE:
	.zero		1
	.type		_ZN30_INTERNAL_fd61879c_4_k_cu_main4cuda3std6ranges3__45__cpo9iter_swapE,@object
	.size		_ZN30_INTERNAL_fd61879c_4_k_cu_main4cuda3std6ranges3__45__cpo9iter_swapE,(_ZN30_INTERNAL_fd61879c_4_k_cu_main4cuda3std3__48unexpectE - _ZN30_INTERNAL_fd61879c_4_k_cu_main4cuda3std6ranges3__45__cpo9iter_swapE)
_ZN30_INTERNAL_fd61879c_4_k_cu_main4cuda3std6ranges3__45__cpo9iter_swapE:
	.zero		1
	.type		_ZN30_INTERNAL_fd61879c_4_k_cu_main4cuda3std3__48unexpectE,@object
	.size		_ZN30_INTERNAL_fd61879c_4_k_cu_main4cuda3std3__48unexpectE,(_ZN30_INTERNAL_fd61879c_4_k_cu_main6thrust24THRUST_300001_SM_1000_NS8cuda_cub3parE - _ZN30_INTERNAL_fd61879c_4_k_cu_main4cuda3std3__48unexpectE)
_ZN30_INTERNAL_fd61879c_4_k_cu_main4cuda3std3__48unexpectE:
	.zero		1
	.type		_ZN30_INTERNAL_fd61879c_4_k_cu_main6thrust24THRUST_300001_SM_1000_NS8cuda_cub3parE,@object
	.size		_ZN30_INTERNAL_fd61879c_4_k_cu_main6thrust24THRUST_300001_SM_1000_NS8cuda_cub3parE,(.L_29 - _ZN30_INTERNAL_fd61879c_4_k_cu_main6thrust24THRUST_300001_SM_1000_NS8cuda_cub3parE)
_ZN30_INTERNAL_fd61879c_4_k_cu_main6thrust24THRUST_300001_SM_1000_NS8cuda_cub3parE:
	.zero		1
.L_29:


//--------------------- .nv.constant0._ZN3cub18CUB_300001_SM_10006detail9transform16transform_kernelINS2_10policy_hubILb1EN4cuda3std3__45tupleIJN6thrust24THRUST_300001_SM_1000_NS6detail15normal_iteratorINSA_10device_ptrIiEEEEEEEE10policy1000El7plusOneIiESF_JPiEEEvT0_iT1_T2_DpNS2_10kernel_argIT3_EE --------------------------
	.section	.nv.constant0._ZN3cub18CUB_300001_SM_10006detail9transform16transform_kernelINS2_10policy_hubILb1EN4cuda3std3__45tupleIJN6thrust24THRUST_300001_SM_1000_NS6detail15normal_iteratorINSA_10device_ptrIiEEEEEEEE10policy1000El7plusOneIiESF_JPiEEEvT0_iT1_T2_DpNS2_10kernel_argIT3_EE,"a",@progbits
	.sectionflags	@""
	.align	4
.nv.constant0._ZN3cub18CUB_300001_SM_10006detail9transform16transform_kernelINS2_10policy_hubILb1EN4cuda3std3__45tupleIJN6thrust24THRUST_300001_SM_1000_NS6detail15normal_iteratorINSA_10device_ptrIiEEEEEEEE10policy1000El7plusOneIiESF_JPiEEEvT0_iT1_T2_DpNS2_10kernel_argIT3_EE:
	.zero		936


//--------------------- .nv.constant0._ZN3cub18CUB_300001_SM_10006detail9transform16transform_kernelINS2_10policy_hubILb1EN4cuda3std3__45tupleIJN6thrust24THRUST_300001_SM_1000_NS6detail15normal_iteratorINSA_10device_ptrIiEEEEEEEE10policy1000Ei7plusOneIiESF_JPiEEEvT0_iT1_T2_DpNS2_10kernel_argIT3_EE --------------------------
	.section	.nv.constant0._ZN3cub18CUB_300001_SM_10006detail9transform16transform_kernelINS2_10policy_hubILb1EN4cuda3std3__45tupleIJN6thrust24THRUST_300001_SM_1000_NS6detail15normal_iteratorINSA_10device_ptrIiEEEEEEEE10policy1000Ei7plusOneIiESF_JPiEEEvT0_iT1_T2_DpNS2_10kernel_argIT3_EE,"a",@progbits
	.sectionflags	@""
	.align	4
.nv.constant0._ZN3cub18CUB_300001_SM_10006detail9transform16transform_kernelINS2_10policy_hubILb1EN4cuda3std3__45tupleIJN6thrust24THRUST_300001_SM_1000_NS6detail15normal_iteratorINSA_10device_ptrIiEEEEEEEE10policy1000Ei7plusOneIiESF_JPiEEEvT0_iT1_T2_DpNS2_10kernel_argIT3_EE:
	.zero		936


//--------------------- .nv.constant0._ZN3cub18CUB_300001_SM_10006detail11EmptyKernelIvEEvv --------------------------
	.section	.nv.constant0._ZN3cub18CUB_300001_SM_10006detail11EmptyKernelIvEEvv,"a",@progbits
	.sectionflags	@""
	.align	4
.nv.constant0._ZN3cub18CUB_300001_SM_10006detail11EmptyKernelIvEEvv:
	.zero		896


//--------------------- SYMBOLS --------------------------

	.type		.nv.reservedSmem.offset0,@object
	.size		.nv.reservedSmem.offset0,0x4
